// auto-generated by cutlass_sweep.gemm — config: {"arch": "sm_90", "cluster_m": 1, "cluster_n": 1, "dtype": "bf16", "dtype_b": "bf16", "layout": "nt", "stages": 5, "tile_k": 32, "tile_m": 256, "tile_n": 64}
#include "cutlass/cutlass.h"
#include "cutlass/gemm/collective/collective_builder.hpp"
#include "cutlass/gemm/device/gemm_universal_adapter.h"
#include "cutlass/gemm/kernel/gemm_universal.hpp"
#include "cutlass/epilogue/collective/collective_builder.hpp"

using ElemA = cutlass::bfloat16_t;
using ElemB = cutlass::bfloat16_t;
using ElemCD = cutlass::bfloat16_t;
using Acc  = float;
using TileShape    = cute::Shape<cute::_256, cute::_64, cute::_32>;
using ClusterShape = cute::Shape<cute::_1, cute::_1, cute::_1>;

using CollectiveEpilogue = typename cutlass::epilogue::collective::CollectiveBuilder<
    cutlass::arch::Sm90, cutlass::arch::OpClassTensorOp,
    TileShape, ClusterShape,
    cutlass::epilogue::collective::EpilogueTileAuto,
    Acc, Acc,
    ElemCD, cutlass::layout::RowMajor, 128 / cutlass::sizeof_bits<ElemCD>::value,
    ElemCD, cutlass::layout::RowMajor, 128 / cutlass::sizeof_bits<ElemCD>::value,
    cutlass::epilogue::collective::EpilogueScheduleAuto
  >::CollectiveOp;

using CollectiveMainloop = typename cutlass::gemm::collective::CollectiveBuilder<
    cutlass::arch::Sm90, cutlass::arch::OpClassTensorOp,
    ElemA, cutlass::layout::RowMajor, 128 / cutlass::sizeof_bits<ElemA>::value,
    ElemB, cutlass::layout::ColumnMajor, 128 / cutlass::sizeof_bits<ElemB>::value,
    Acc,
    TileShape, ClusterShape,
    cutlass::gemm::collective::StageCount<5>,
    cutlass::gemm::collective::KernelScheduleAuto
  >::CollectiveOp;

using GemmKernel = cutlass::gemm::kernel::GemmUniversal<
    cute::Shape<int,int,int,int>,
    CollectiveMainloop,
    CollectiveEpilogue
>;
using Gemm = cutlass::gemm::device::GemmUniversalAdapter<GemmKernel>;

// Force the device kernel symbol into the cubin without needing a host main.
auto* _anchor = &cutlass::device_kernel<GemmKernel>;


// ===== COMPILED SASS (sm_90a) =====

	.target	sm_90a

	.elftype	@"ET_EXEC"


//--------------------- .note.nv.tkinfo           --------------------------
	.section	.note.nv.tkinfo,"",@"SHT_NOTE"
	.sectionflags	@"SHF_NOTE_NV_TKINFO"
	.tkinfo
        /*0018*/ 	.word	0x00000002
        /*0030*/ 	.string	""
        /*0030*/ 	.string	"ptxas"
        /*0030*/ 	.string	"Cuda compilation tools, release 13.0, V13.0.88"
        /*0030*/ 	.string	"Build cuda_13.0.r13.0/compiler.36424714_0"
        /*0030*/ 	.string	"-arch sm_90a -m 64 "



//--------------------- .note.nv.cuinfo           --------------------------
	.section	.note.nv.cuinfo,"",@"SHT_NOTE"
	.sectionflags	@"SHF_NOTE_NV_CUINFO"
        /*0018*/ 	.short	0x0002
        /*001a*/ 	.short	0x005a
        /*001c*/ 	.short	0x0082
	.zero		2


//--------------------- .nv.info                  --------------------------
	.section	.nv.info,"",@"SHT_CUDA_INFO"
	.align	4


	//----- nvinfo : EIATTR_REGCOUNT
	.align		4
        /*0000*/ 	.byte	0x04, 0x2f
        /*0002*/ 	.short	(.L_15 - .L_14)
	.align		4
.L_14:
        /*0004*/ 	.word	index@(_ZN7cutlass13device_kernelINS_4gemm6kernel13GemmUniversalIN4cute5tupleIJiiiiEEENS1_10collective13CollectiveMmaINS1_34MainloopSm90TmaGmmaWarpSpecializedILi5ENS5_IJNS4_1CILi1EEESB_SB_EEENS1_35KernelTmaWarpSpecializedCooperativeEEENS5_IJNSA_ILi256EEENSA_ILi64EEENSA_ILi32EEEEEENS_10bfloat16_tENS5_IJlSB_lEEESJ_SK_NS4_8TiledMMAINS4_8MMA_AtomIJNS4_4SM904GMMA27MMA_64x64x16_F32BF16BF16_SSILNSO_5MajorE0ELSQ_0ELNSO_7ScaleInE1ELSR_1EEEEEENS4_6LayoutINS5_IJNSA_ILi2EEESB_SB_EEENS5_IJSB_NSA_ILi0EEESX_EEEEENS5_IJNS4_10UnderscoreES10_S10_EEEEENS4_13SM90_TMA_LOADENS4_14ComposedLayoutINS4_7SwizzleILi2ELi4ELi3EEENS4_18smem_ptr_flag_bitsILi16EEENSU_INS5_IJNSA_ILi8EEESH_EEENS5_IJSH_SB_EEEEEEEvNS4_8identityES13_S1D_vS1E_EENS_8epilogue10collective6detail29Sm90TmaWarpSpecializedAdapterINS1H_15DefaultEpilogueISJ_SK_SK_NS1G_6thread17LinearCombinationISJ_Li1EffLNS1L_9ScaleType4KindE0ELNS_15FloatRoundStyleE2ESJ_EENS1_15EpilogueDefaultEEEEEvvEEEEvNT_6ParamsE)
        /*0008*/ 	.word	0x000000a8


	//----- nvinfo : EIATTR_FRAME_SIZE
	.align		4
.L_15:
        /*000c*/ 	.byte	0x04, 0x11
        /*000e*/ 	.short	(.L_17 - .L_16)
	.align		4
.L_16:
        /*0010*/ 	.word	index@(_ZN7cutlass13device_kernelINS_4gemm6kernel13GemmUniversalIN4cute5tupleIJiiiiEEENS1_10collective13CollectiveMmaINS1_34MainloopSm90TmaGmmaWarpSpecializedILi5ENS5_IJNS4_1CILi1EEESB_SB_EEENS1_35KernelTmaWarpSpecializedCooperativeEEENS5_IJNSA_ILi256EEENSA_ILi64EEENSA_ILi32EEEEEENS_10bfloat16_tENS5_IJlSB_lEEESJ_SK_NS4_8TiledMMAINS4_8MMA_AtomIJNS4_4SM904GMMA27MMA_64x64x16_F32BF16BF16_SSILNSO_5MajorE0ELSQ_0ELNSO_7ScaleInE1ELSR_1EEEEEENS4_6LayoutINS5_IJNSA_ILi2EEESB_SB_EEENS5_IJSB_NSA_ILi0EEESX_EEEEENS5_IJNS4_10UnderscoreES10_S10_EEEEENS4_13SM90_TMA_LOADENS4_14ComposedLayoutINS4_7SwizzleILi2ELi4ELi3EEENS4_18smem_ptr_flag_bitsILi16EEENSU_INS5_IJNSA_ILi8EEESH_EEENS5_IJSH_SB_EEEEEEEvNS4_8identityES13_S1D_vS1E_EENS_8epilogue10collective6detail29Sm90TmaWarpSpecializedAdapterINS1H_15DefaultEpilogueISJ_SK_SK_NS1G_6thread17LinearCombinationISJ_Li1EffLNS1L_9ScaleType4KindE0ELNS_15FloatRoundStyleE2ESJ_EENS1_15EpilogueDefaultEEEEEvvEEEEvNT_6ParamsE)
        /*0014*/ 	.word	0x00000000


	//----- nvinfo : EIATTR_MIN_STACK_SIZE
	.align		4
.L_17:
        /*0018*/ 	.byte	0x04, 0x12
        /*001a*/ 	.short	(.L_19 - .L_18)
	.align		4
.L_18:
        /*001c*/ 	.word	index@(_ZN7cutlass13device_kernelINS_4gemm6kernel13GemmUniversalIN4cute5tupleIJiiiiEEENS1_10collective13CollectiveMmaINS1_34MainloopSm90TmaGmmaWarpSpecializedILi5ENS5_IJNS4_1CILi1EEESB_SB_EEENS1_35KernelTmaWarpSpecializedCooperativeEEENS5_IJNSA_ILi256EEENSA_ILi64EEENSA_ILi32EEEEEENS_10bfloat16_tENS5_IJlSB_lEEESJ_SK_NS4_8TiledMMAINS4_8MMA_AtomIJNS4_4SM904GMMA27MMA_64x64x16_F32BF16BF16_SSILNSO_5MajorE0ELSQ_0ELNSO_7ScaleInE1ELSR_1EEEEEENS4_6LayoutINS5_IJNSA_ILi2EEESB_SB_EEENS5_IJSB_NSA_ILi0EEESX_EEEEENS5_IJNS4_10UnderscoreES10_S10_EEEEENS4_13SM90_TMA_LOADENS4_14ComposedLayoutINS4_7SwizzleILi2ELi4ELi3EEENS4_18smem_ptr_flag_bitsILi16EEENSU_INS5_IJNSA_ILi8EEESH_EEENS5_IJSH_SB_EEEEEEEvNS4_8identityES13_S1D_vS1E_EENS_8epilogue10collective6detail29Sm90TmaWarpSpecializedAdapterINS1H_15DefaultEpilogueISJ_SK_SK_NS1G_6thread17LinearCombinationISJ_Li1EffLNS1L_9ScaleType4KindE0ELNS_15FloatRoundStyleE2ESJ_EENS1_15EpilogueDefaultEEEEEvvEEEEvNT_6ParamsE)
        /*0020*/ 	.word	0x00000000
.L_19:


//--------------------- .nv.compat                --------------------------
	.section	.nv.compat,"",@"SHT_CUDA_COMPAT_INFO"
	.align	4
        /*0000*/ 	.byte	0x02, 0x09, 0x01, 0x00, 0x02, 0x02, 0x04, 0x00, 0x02, 0x05, 0x05, 0x00, 0x03, 0x07, 0x01, 0x01
        /*0010*/ 	.byte	0x02, 0x03, 0x01, 0x00, 0x02, 0x06, 0x01, 0x00, 0x04, 0x0b, 0x08, 0x00, 0x00, 0x00, 0x00, 0x00
        /*0020*/ 	.byte	0x00, 0x00, 0x00, 0x00


//--------------------- .nv.info._ZN7cutlass13device_kernelINS_4gemm6kernel13GemmUniversalIN4cute5tupleIJiiiiEEENS1_10collective13CollectiveMmaINS1_34MainloopSm90TmaGmmaWarpSpecializedILi5ENS5_IJNS4_1CILi1EEESB_SB_EEENS1_35KernelTmaWarpSpecializedCooperativeEEENS5_IJNSA_ILi256EEENSA_ILi64EEENSA_ILi32EEEEEENS_10bfloat16_tENS5_IJlSB_lEEESJ_SK_NS4_8TiledMMAINS4_8MMA_AtomIJNS4_4SM904GMMA27MMA_64x64x16_F32BF16BF16_SSILNSO_5MajorE0ELSQ_0ELNSO_7ScaleInE1ELSR_1EEEEEENS4_6LayoutINS5_IJNSA_ILi2EEESB_SB_EEENS5_IJSB_NSA_ILi0EEESX_EEEEENS5_IJNS4_10UnderscoreES10_S10_EEEEENS4_13SM90_TMA_LOADENS4_14ComposedLayoutINS4_7SwizzleILi2ELi4ELi3EEENS4_18smem_ptr_flag_bitsILi16EEENSU_INS5_IJNSA_ILi8EEESH_EEENS5_IJSH_SB_EEEEEEEvNS4_8identityES13_S1D_vS1E_EENS_8epilogue10collective6detail29Sm90TmaWarpSpecializedAdapterINS1H_15DefaultEpilogueISJ_SK_SK_NS1G_6thread17LinearCombinationISJ_Li1EffLNS1L_9ScaleType4KindE0ELNS_15FloatRoundStyleE2ESJ_EENS1_15EpilogueDefaultEEEEEvvEEEEvNT_6ParamsE --------------------------
	.section	.nv.info._ZN7cutlass13device_kernelINS_4gemm6kernel13GemmUniversalIN4cute5tupleIJiiiiEEENS1_10collective13CollectiveMmaINS1_34MainloopSm90TmaGmmaWarpSpecializedILi5ENS5_IJNS4_1CILi1EEESB_SB_EEENS1_35KernelTmaWarpSpecializedCooperativeEEENS5_IJNSA_ILi256EEENSA_ILi64EEENSA_ILi32EEEEEENS_10bfloat16_tENS5_IJlSB_lEEESJ_SK_NS4_8TiledMMAINS4_8MMA_AtomIJNS4_4SM904GMMA27MMA_64x64x16_F32BF16BF16_SSILNSO_5MajorE0ELSQ_0ELNSO_7ScaleInE1ELSR_1EEEEEENS4_6LayoutINS5_IJNSA_ILi2EEESB_SB_EEENS5_IJSB_NSA_ILi0EEESX_EEEEENS5_IJNS4_10UnderscoreES10_S10_EEEEENS4_13SM90_TMA_LOADENS4_14ComposedLayoutINS4_7SwizzleILi2ELi4ELi3EEENS4_18smem_ptr_flag_bitsILi16EEENSU_INS5_IJNSA_ILi8EEESH_EEENS5_IJSH_SB_EEEEEEEvNS4_8identityES13_S1D_vS1E_EENS_8epilogue10collective6detail29Sm90TmaWarpSpecializedAdapterINS1H_15DefaultEpilogueISJ_SK_SK_NS1G_6thread17LinearCombinationISJ_Li1EffLNS1L_9ScaleType4KindE0ELNS_15FloatRoundStyleE2ESJ_EENS1_15EpilogueDefaultEEEEEvvEEEEvNT_6ParamsE,"",@"SHT_CUDA_INFO"
	.sectionflags	@""
	.align	4


	//----- nvinfo : EIATTR_CUDA_API_VERSION
	.align		4
        /*0000*/ 	.byte	0x04, 0x37
        /*0002*/ 	.short	(.L_21 - .L_20)
.L_20:
        /*0004*/ 	.word	0x00000082


	//----- nvinfo : EIATTR_KPARAM_INFO
	.align		4
.L_21:
        /*0008*/ 	.byte	0x04, 0x17
        /*000a*/ 	.short	(.L_23 - .L_22)
.L_22:
        /*000c*/ 	.word	0x00000000
        /*0010*/ 	.short	0x0000
        /*0012*/ 	.short	0x0070
        /*0014*/ 	.byte	0x00, 0xf0, 0x01, 0x10


	//----- nvinfo : EIATTR_SPARSE_MMA_MASK
	.align		4
.L_23:
        /*0018*/ 	.byte	0x03, 0x50
        /*001a*/ 	.short	0x0000


	//----- nvinfo : EIATTR_MAXREG_COUNT
	.align		4
        /*001c*/ 	.byte	0x03, 0x1b
        /*001e*/ 	.short	0x00a8


	//----- nvinfo : EIATTR_NUM_BARRIERS
	.align		4
        /*0020*/ 	.byte	0x02, 0x4c
        /*0022*/ 	.byte	0x01
	.zero		1


	//----- nvinfo : EIATTR_EXTERNS
	.align		4
        /*0024*/ 	.byte	0x04, 0x0f
        /*0026*/ 	.short	(.L_25 - .L_24)


	//   ....[0]....
	.align		4
.L_24:
        /*0028*/ 	.word	index@(__assertfail)


	//----- nvinfo : EIATTR_MERCURY_ISA_VERSION
	.align		4
.L_25:
        /*002c*/ 	.byte	0x03, 0x5f
        /*002e*/ 	.short	0x0101


	//----- nvinfo : EIATTR_INT_WARP_WIDE_INSTR_OFFSETS
	.align		4
        /*0030*/ 	.byte	0x04, 0x31
        /*0032*/ 	.short	(.L_27 - .L_26)


	//   ....[0]....
.L_26:
        /*0034*/ 	.word	0x000003a0


	//   ....[1]....
        /*0038*/ 	.word	0x000003b0


	//   ....[2]....
        /*003c*/ 	.word	0x000004f0


	//----- nvinfo : EIATTR_COOP_GROUP_MASK_REGIDS
	.align		4
.L_27:
        /*0040*/ 	.byte	0x04, 0x29
        /*0042*/ 	.short	(.L_29 - .L_28)


	//   ....[0]....
.L_28:
        /*0044*/ 	.word	0xffffffff


	//   ....[1]....
        /*0048*/ 	.word	0xffffffff


	//   ....[2]....
        /*004c*/ 	.word	0xffffffff


	//   ....[3]....
        /*0050*/ 	.word	0xffffffff


	//   ....[4]....
        /*0054*/ 	.word	0xffffffff


	//----- nvinfo : EIATTR_COOP_GROUP_INSTR_OFFSETS
	.align		4
.L_29:
        /*0058*/ 	.byte	0x04, 0x28
        /*005a*/ 	.short	(.L_31 - .L_30)


	//   ....[0]....
.L_30:
        /*005c*/ 	.word	0x00000060


	//   ....[1]....
        /*0060*/ 	.word	0x00000070


	//   ....[2]....
        /*0064*/ 	.word	0x00000130


	//   ....[3]....
        /*0068*/ 	.word	0x000002e0


	//   ....[4]....
        /*006c*/ 	.word	0x00001200


	//----- nvinfo : EIATTR_REG_RECONFIG
	.align		4
.L_31:
        /*0070*/ 	.byte	0x01, 0x54
	.zero		2


	//----- nvinfo : EIATTR_SYSCALL_OFFSETS
	.align		4
        /*0074*/ 	.byte	0x04, 0x46
        /*0076*/ 	.short	(.L_33 - .L_32)


	//   ....[0]....
.L_32:
        /*0078*/ 	.word	0x000013f0


	//----- nvinfo : EIATTR_MBARRIER_INSTR_OFFSETS
	.align		4
.L_33:
        /*007c*/ 	.byte	0x04, 0x39
        /*007e*/ 	.short	(.L_35 - .L_34)


	//   ....[0]....
.L_34:
        /*0080*/ 	.word	0x00000230
        /*0084*/ 	.word	0x000000ff
        /*0088*/ 	.word	0x00000000
        /*008c*/ 	.short	0x0100
        /*008e*/ 	.byte	0x08
	.zero		1


	//   ....[1]....
        /*0090*/ 	.word	0x00000240
        /*0094*/ 	.word	0x000000ff
        /*0098*/ 	.word	0x00000028
        /*009c*/ 	.short	0x0100
        /*009e*/ 	.byte	0x08
	.zero		1


	//   ....[2]....
        /*00a0*/ 	.word	0x00000250
        /*00a4*/ 	.word	0x000000ff
        /*00a8*/ 	.word	0x00000008
        /*00ac*/ 	.short	0x0100
        /*00ae*/ 	.byte	0x08
	.zero		1


	//   ....[3]....
        /*00b0*/ 	.word	0x00000260
        /*00b4*/ 	.word	0x000000ff
        /*00b8*/ 	.word	0x00000030
        /*00bc*/ 	.short	0x0100
        /*00be*/ 	.byte	0x08
	.zero		1


	//   ....[4]....
        /*00c0*/ 	.word	0x00000270
        /*00c4*/ 	.word	0x000000ff
        /*00c8*/ 	.word	0x00000010
        /*00cc*/ 	.short	0x0100
        /*00ce*/ 	.byte	0x08
	.zero		1


	//   ....[5]....
        /*00d0*/ 	.word	0x00000280
        /*00d4*/ 	.word	0x000000ff
        /*00d8*/ 	.word	0x00000038
        /*00dc*/ 	.short	0x0100
        /*00de*/ 	.byte	0x08
	.zero		1


	//   ....[6]....
        /*00e0*/ 	.word	0x00000290
        /*00e4*/ 	.word	0x000000ff
        /*00e8*/ 	.word	0x00000018
        /*00ec*/ 	.short	0x0100
        /*00ee*/ 	.byte	0x08
	.zero		1


	//   ....[7]....
        /*00f0*/ 	.word	0x000002a0
        /*00f4*/ 	.word	0x000000ff
        /*00f8*/ 	.word	0x00000040
        /*00fc*/ 	.short	0x0100
        /*00fe*/ 	.byte	0x08
	.zero		1


	//   ....[8]....
        /*0100*/ 	.word	0x000002b0
        /*0104*/ 	.word	0x000000ff
        /*0108*/ 	.word	0x00000020
        /*010c*/ 	.short	0x0100
        /*010e*/ 	.byte	0x08
	.zero		1


	//   ....[9]....
        /*0110*/ 	.word	0x000002c0
        /*0114*/ 	.word	0x000000ff
        /*0118*/ 	.word	0x00000048
        /*011c*/ 	.short	0x0100
        /*011e*/ 	.byte	0x08
	.zero		1


	//   ....[10]....
        /*0120*/ 	.word	0x00000570
        /*0124*/ 	.word	0x000000ff
        /*0128*/ 	.word	0x00000060
        /*012c*/ 	.short	0x0100
        /*012e*/ 	.byte	0x08
	.zero		1


	//   ....[11]....
        /*0130*/ 	.word	0x000005f0
        /*0134*/ 	.word	0x000000ff
        /*0138*/ 	.word	0x00000068
        /*013c*/ 	.short	0x0100
        /*013e*/ 	.byte	0x08
	.zero		1


	//   ....[12]....
        /*0140*/ 	.word	0x00001470
        /*0144*/ 	.word	0x00000003
        /*0148*/ 	.word	0x00000000
        /*014c*/ 	.short	0x010a
        /*014e*/ 	.byte	0x3f
	.zero		1


	//   ....[13]....
        /*0150*/ 	.word	0x000014d0
        /*0154*/ 	.word	0x00000003
        /*0158*/ 	.word	0x00000000
        /*015c*/ 	.short	0x010a
        /*015e*/ 	.byte	0x3f
	.zero		1


	//   ....[14]....
        /*0160*/ 	.word	0x00001800
        /*0164*/ 	.word	0x000000ff
        /*0168*/ 	.word	0x00000000
        /*016c*/ 	.short	0x010a
        /*016e*/ 	.byte	0x04
	.zero		1


	//   ....[15]....
        /*0170*/ 	.word	0x00001840
        /*0174*/ 	.word	0x000000ff
        /*0178*/ 	.word	0x00000000
        /*017c*/ 	.short	0x010a
        /*017e*/ 	.byte	0x04
	.zero		1


	//   ....[16]....
        /*0180*/ 	.word	0x00001a80
        /*0184*/ 	.word	0x000000ff
        /*0188*/ 	.word	0x00000000
        /*018c*/ 	.short	0x0101
        /*018e*/ 	.byte	0x04
	.zero		1


	//   ....[17]....
        /*0190*/ 	.word	0x00001c60
        /*0194*/ 	.word	0x000000ff
        /*0198*/ 	.word	0x00000000
        /*019c*/ 	.short	0x0101
        /*019e*/ 	.byte	0x06
	.zero		1


	//   ....[18]....
        /*01a0*/ 	.word	0x000079a0
        /*01a4*/ 	.word	0x0000000e
        /*01a8*/ 	.word	0x00000028
        /*01ac*/ 	.short	0x010a
        /*01ae*/ 	.byte	0x3f
	.zero		1


	//   ....[19]....
        /*01b0*/ 	.word	0x00007d30
        /*01b4*/ 	.word	0x00000006
        /*01b8*/ 	.word	0x00000068
        /*01bc*/ 	.short	0x0101
        /*01be*/ 	.byte	0x3f
	.zero		1


	//   ....[20]....
        /*01c0*/ 	.word	0x00008450
        /*01c4*/ 	.word	0x00000007
        /*01c8*/ 	.word	0x00000000
        /*01cc*/ 	.short	0x010a
        /*01ce*/ 	.byte	0x3f
	.zero		1


	//   ....[21]....
        /*01d0*/ 	.word	0x000084d0
        /*01d4*/ 	.word	0x00000009
        /*01d8*/ 	.word	0x00000000
        /*01dc*/ 	.short	0x010a
        /*01de*/ 	.byte	0x3f
	.zero		1


	//   ....[22]....
        /*01e0*/ 	.word	0x00008560
        /*01e4*/ 	.word	0x00000006
        /*01e8*/ 	.word	0x00000000
        /*01ec*/ 	.short	0x010a
        /*01ee*/ 	.byte	0x3f
	.zero		1


	//   ....[23]....
        /*01f0*/ 	.word	0x000085f0
        /*01f4*/ 	.word	0x00000009
        /*01f8*/ 	.word	0x00000000
        /*01fc*/ 	.short	0x010a
        /*01fe*/ 	.byte	0x3f
	.zero		1


	//   ....[24]....
        /*0200*/ 	.word	0x00008680
        /*0204*/ 	.word	0x00000003
        /*0208*/ 	.word	0x00000000
        /*020c*/ 	.short	0x010a
        /*020e*/ 	.byte	0x3f
	.zero		1


	//   ....[25]....
        /*0210*/ 	.word	0x000086e0
        /*0214*/ 	.word	0x00000003
        /*0218*/ 	.word	0x00000000
        /*021c*/ 	.short	0x010a
        /*021e*/ 	.byte	0x3f
	.zero		1


	//   ....[26]....
        /*0220*/ 	.word	0x00008740
        /*0224*/ 	.word	0x00000004
        /*0228*/ 	.word	0x00000000
        /*022c*/ 	.short	0x010a
        /*022e*/ 	.byte	0x3f
	.zero		1


	//   ....[27]....
        /*0230*/ 	.word	0x00008810
        /*0234*/ 	.word	0x0000000e
        /*0238*/ 	.word	0x00000028
        /*023c*/ 	.short	0x010a
        /*023e*/ 	.byte	0x3f
	.zero		1


	//   ....[28]....
        /*0240*/ 	.word	0x000088e0
        /*0244*/ 	.word	0x00000007
        /*0248*/ 	.word	0x00000000
        /*024c*/ 	.short	0x010a
        /*024e*/ 	.byte	0x3f
	.zero		1


	//   ....[29]....
        /*0250*/ 	.word	0x00008930
        /*0254*/ 	.word	0x00000009
        /*0258*/ 	.word	0x00000000
        /*025c*/ 	.short	0x010a
        /*025e*/ 	.byte	0x3f
	.zero		1


	//   ....[30]....
        /*0260*/ 	.word	0x00008980
        /*0264*/ 	.word	0x00000006
        /*0268*/ 	.word	0x00000000
        /*026c*/ 	.short	0x010a
        /*026e*/ 	.byte	0x3f
	.zero		1


	//   ....[31]....
        /*0270*/ 	.word	0x000089d0
        /*0274*/ 	.word	0x00000009
        /*0278*/ 	.word	0x00000000
        /*027c*/ 	.short	0x010a
        /*027e*/ 	.byte	0x3f
	.zero		1


	//----- nvinfo : EIATTR_NUM_MBARRIERS
	.align		4
.L_35:
        /*0280*/ 	.byte	0x03, 0x38
        /*0282*/ 	.short	0x000c


	//----- nvinfo : EIATTR_EXIT_INSTR_OFFSETS
	.align		4
        /*0284*/ 	.byte	0x04, 0x1c
        /*0286*/ 	.short	(.L_37 - .L_36)


	//   ....[0]....
.L_36:
        /*0288*/ 	.word	0x00000690


	//   ....[1]....
        /*028c*/ 	.word	0x00000f60


	//   ....[2]....
        /*0290*/ 	.word	0x00007080


	//   ....[3]....
        /*0294*/ 	.word	0x000076b0


	//   ....[4]....
        /*0298*/ 	.word	0x000086d0


	//----- nvinfo : EIATTR_MAX_THREADS
	.align		4
.L_37:
        /*029c*/ 	.byte	0x04, 0x05
        /*029e*/ 	.short	(.L_39 - .L_38)
.L_38:
        /*02a0*/ 	.word	0x00000180
        /*02a4*/ 	.word	0x00000001
        /*02a8*/ 	.word	0x00000001


	//----- nvinfo : EIATTR_CRS_STACK_SIZE
	.align		4
.L_39:
        /*02ac*/ 	.byte	0x04, 0x1e
        /*02ae*/ 	.short	(.L_41 - .L_40)
.L_40:
        /*02b0*/ 	.word	0x00000000


	//----- nvinfo : EIATTR_CBANK_PARAM_SIZE
	.align		4
.L_41:
        /*02b4*/ 	.byte	0x03, 0x19
        /*02b6*/ 	.short	0x0470


	//----- nvinfo : EIATTR_PARAM_CBANK
	.align		4
        /*02b8*/ 	.byte	0x04, 0x0a
        /*02ba*/ 	.short	(.L_43 - .L_42)
	.align		4
.L_42:
        /*02bc*/ 	.word	index@(.nv.constant0._ZN7cutlass13device_kernelINS_4gemm6kernel13GemmUniversalIN4cute5tupleIJiiiiEEENS1_10collective13CollectiveMmaINS1_34MainloopSm90TmaGmmaWarpSpecializedILi5ENS5_IJNS4_1CILi1EEESB_SB_EEENS1_35KernelTmaWarpSpecializedCooperativeEEENS5_IJNSA_ILi256EEENSA_ILi64EEENSA_ILi32EEEEEENS_10bfloat16_tENS5_IJlSB_lEEESJ_SK_NS4_8TiledMMAINS4_8MMA_AtomIJNS4_4SM904GMMA27MMA_64x64x16_F32BF16BF16_SSILNSO_5MajorE0ELSQ_0ELNSO_7ScaleInE1ELSR_1EEEEEENS4_6LayoutINS5_IJNSA_ILi2EEESB_SB_EEENS5_IJSB_NSA_ILi0EEESX_EEEEENS5_IJNS4_10UnderscoreES10_S10_EEEEENS4_13SM90_TMA_LOADENS4_14ComposedLayoutINS4_7SwizzleILi2ELi4ELi3EEENS4_18smem_ptr_flag_bitsILi16EEENSU_INS5_IJNSA_ILi8EEESH_EEENS5_IJSH_SB_EEEEEEEvNS4_8identityES13_S1D_vS1E_EENS_8epilogue10collective6detail29Sm90TmaWarpSpecializedAdapterINS1H_15DefaultEpilogueISJ_SK_SK_NS1G_6thread17LinearCombinationISJ_Li1EffLNS1L_9ScaleType4KindE0ELNS_15FloatRoundStyleE2ESJ_EENS1_15EpilogueDefaultEEEEEvvEEEEvNT_6ParamsE)
        /*02c0*/ 	.short	0x0210
        /*02c2*/ 	.short	0x0470


	//----- nvinfo : EIATTR_SW_WAR
	.align		4
.L_43:
        /*02c4*/ 	.byte	0x04, 0x36
        /*02c6*/ 	.short	(.L_45 - .L_44)
.L_44:
        /*02c8*/ 	.word	0x00000008
.L_45:


//--------------------- .nv.callgraph             --------------------------
	.section	.nv.callgraph,"",@"SHT_CUDA_CALLGRAPH"
	.align	4
	.sectionentsize	8
	.align		4
        /*0000*/ 	.word	0x00000000
	.align		4
        /*0004*/ 	.word	0xffffffff
	.align		4
        /*0008*/ 	.word	index@(_ZN7cutlass13device_kernelINS_4gemm6kernel13GemmUniversalIN4cute5tupleIJiiiiEEENS1_10collective13CollectiveMmaINS1_34MainloopSm90TmaGmmaWarpSpecializedILi5ENS5_IJNS4_1CILi1EEESB_SB_EEENS1_35KernelTmaWarpSpecializedCooperativeEEENS5_IJNSA_ILi256EEENSA_ILi64EEENSA_ILi32EEEEEENS_10bfloat16_tENS5_IJlSB_lEEESJ_SK_NS4_8TiledMMAINS4_8MMA_AtomIJNS4_4SM904GMMA27MMA_64x64x16_F32BF16BF16_SSILNSO_5MajorE0ELSQ_0ELNSO_7ScaleInE1ELSR_1EEEEEENS4_6LayoutINS5_IJNSA_ILi2EEESB_SB_EEENS5_IJSB_NSA_ILi0EEESX_EEEEENS5_IJNS4_10UnderscoreES10_S10_EEEEENS4_13SM90_TMA_LOADENS4_14ComposedLayoutINS4_7SwizzleILi2ELi4ELi3EEENS4_18smem_ptr_flag_bitsILi16EEENSU_INS5_IJNSA_ILi8EEESH_EEENS5_IJSH_SB_EEEEEEEvNS4_8identityES13_S1D_vS1E_EENS_8epilogue10collective6detail29Sm90TmaWarpSpecializedAdapterINS1H_15DefaultEpilogueISJ_SK_SK_NS1G_6thread17LinearCombinationISJ_Li1EffLNS1L_9ScaleType4KindE0ELNS_15FloatRoundStyleE2ESJ_EENS1_15EpilogueDefaultEEEEEvvEEEEvNT_6ParamsE)
	.align		4
        /*000c*/ 	.word	index@(__assertfail)
	.align		4
        /*0010*/ 	.word	0x00000000
	.align		4
        /*0014*/ 	.word	0xfffffffe
	.align		4
        /*0018*/ 	.word	0x00000000
	.align		4
        /*001c*/ 	.word	0xfffffffd
	.align		4
        /*0020*/ 	.word	0x00000000
	.align		4
        /*0024*/ 	.word	0xfffffffc


//--------------------- .nv.constant4             --------------------------
	.section	.nv.constant4,"a",@progbits
	.align	8
	.align		8
.nv.constant4:
        /*0000*/ 	.dword	__assertfail
	.align		8
        /*0008*/ 	.dword	__unnamed_1
	.align		8
        /*0010*/ 	.dword	_ZN40_INTERNAL_f4e54a0d_4_k_cu_0edafa95_281914cuda3std3__45__cpo5beginE
	.align		8
        /*0018*/ 	.dword	_ZN40_INTERNAL_f4e54a0d_4_k_cu_0edafa95_281914cuda3std3__45__cpo3endE
	.align		8
        /*0020*/ 	.dword	_ZN40_INTERNAL_f4e54a0d_4_k_cu_0edafa95_281914cuda3std3__45__cpo6cbeginE
	.align		8
        /*0028*/ 	.dword	_ZN40_INTERNAL_f4e54a0d_4_k_cu_0edafa95_281914cuda3std3__45__cpo4cendE
	.align		8
        /*0030*/ 	.dword	_ZN40_INTERNAL_f4e54a0d_4_k_cu_0edafa95_281914cuda3std3__442_GLOBAL__N__f4e54a0d_4_k_cu_0edafa95_281916ignoreE
	.align		8
        /*0038*/ 	.dword	_ZN40_INTERNAL_f4e54a0d_4_k_cu_0edafa95_281914cuda3std3__419piecewise_constructE
	.align		8
        /*0040*/ 	.dword	_ZN40_INTERNAL_f4e54a0d_4_k_cu_0edafa95_281914cuda3std3__48in_placeE
	.align		8
        /*0048*/ 	.dword	_ZN40_INTERNAL_f4e54a0d_4_k_cu_0edafa95_281914cuda3std6ranges3__45__cpo4swapE
	.align		8
        /*0050*/ 	.dword	_ZN40_INTERNAL_f4e54a0d_4_k_cu_0edafa95_281914cuda3std6ranges3__45__cpo9iter_moveE
	.align		8
        /*0058*/ 	.dword	_ZN40_INTERNAL_f4e54a0d_4_k_cu_0edafa95_281914cute7productE
	.align		8
        /*0060*/ 	.dword	_ZN40_INTERNAL_f4e54a0d_4_k_cu_0edafa95_281914cute1_E
	.align		8
        /*0068*/ 	.dword	$str$22
	.align		8
        /*0070*/ 	.dword	$str$23


//--------------------- .text._ZN7cutlass13device_kernelINS_4gemm6kernel13GemmUniversalIN4cute5tupleIJiiiiEEENS1_10collective13CollectiveMmaINS1_34MainloopSm90TmaGmmaWarpSpecializedILi5ENS5_IJNS4_1CILi1EEESB_SB_EEENS1_35KernelTmaWarpSpecializedCooperativeEEENS5_IJNSA_ILi256EEENSA_ILi64EEENSA_ILi32EEEEEENS_10bfloat16_tENS5_IJlSB_lEEESJ_SK_NS4_8TiledMMAINS4_8MMA_AtomIJNS4_4SM904GMMA27MMA_64x64x16_F32BF16BF16_SSILNSO_5MajorE0ELSQ_0ELNSO_7ScaleInE1ELSR_1EEEEEENS4_6LayoutINS5_IJNSA_ILi2EEESB_SB_EEENS5_IJSB_NSA_ILi0EEESX_EEEEENS5_IJNS4_10UnderscoreES10_S10_EEEEENS4_13SM90_TMA_LOADENS4_14ComposedLayoutINS4_7SwizzleILi2ELi4ELi3EEENS4_18smem_ptr_flag_bitsILi16EEENSU_INS5_IJNSA_ILi8EEESH_EEENS5_IJSH_SB_EEEEEEEvNS4_8identityES13_S1D_vS1E_EENS_8epilogue10collective6detail29Sm90TmaWarpSpecializedAdapterINS1H_15DefaultEpilogueISJ_SK_SK_NS1G_6thread17LinearCombinationISJ_Li1EffLNS1L_9ScaleType4KindE0ELNS_15FloatRoundStyleE2ESJ_EENS1_15EpilogueDefaultEEEEEvvEEEEvNT_6ParamsE --------------------------
	.section	.text._ZN7cutlass13device_kernelINS_4gemm6kernel13GemmUniversalIN4cute5tupleIJiiiiEEENS1_10collective13CollectiveMmaINS1_34MainloopSm90TmaGmmaWarpSpecializedILi5ENS5_IJNS4_1CILi1EEESB_SB_EEENS1_35KernelTmaWarpSpecializedCooperativeEEENS5_IJNSA_ILi256EEENSA_ILi64EEENSA_ILi32EEEEEENS_10bfloat16_tENS5_IJlSB_lEEESJ_SK_NS4_8TiledMMAINS4_8MMA_AtomIJNS4_4SM904GMMA27MMA_64x64x16_F32BF16BF16_SSILNSO_5MajorE0ELSQ_0ELNSO_7ScaleInE1ELSR_1EEEEEENS4_6LayoutINS5_IJNSA_ILi2EEESB_SB_EEENS5_IJSB_NSA_ILi0EEESX_EEEEENS5_IJNS4_10UnderscoreES10_S10_EEEEENS4_13SM90_TMA_LOADENS4_14ComposedLayoutINS4_7SwizzleILi2ELi4ELi3EEENS4_18smem_ptr_flag_bitsILi16EEENSU_INS5_IJNSA_ILi8EEESH_EEENS5_IJSH_SB_EEEEEEEvNS4_8identityES13_S1D_vS1E_EENS_8epilogue10collective6detail29Sm90TmaWarpSpecializedAdapterINS1H_15DefaultEpilogueISJ_SK_SK_NS1G_6thread17LinearCombinationISJ_Li1EffLNS1L_9ScaleType4KindE0ELNS_15FloatRoundStyleE2ESJ_EENS1_15EpilogueDefaultEEEEEvvEEEEvNT_6ParamsE,"ax",@progbits
	.align	128
.text._ZN7cutlass13device_kernelINS_4gemm6kernel13GemmUniversalIN4cute5tupleIJiiiiEEENS1_10collective13CollectiveMmaINS1_34MainloopSm90TmaGmmaWarpSpecializedILi5ENS5_IJNS4_1CILi1EEESB_SB_EEENS1_35KernelTmaWarpSpecializedCooperativeEEENS5_IJNSA_ILi256EEENSA_ILi64EEENSA_ILi32EEEEEENS_10bfloat16_tENS5_IJlSB_lEEESJ_SK_NS4_8TiledMMAINS4_8MMA_AtomIJNS4_4SM904GMMA27MMA_64x64x16_F32BF16BF16_SSILNSO_5MajorE0ELSQ_0ELNSO_7ScaleInE1ELSR_1EEEEEENS4_6LayoutINS5_IJNSA_ILi2EEESB_SB_EEENS5_IJSB_NSA_ILi0EEESX_EEEEENS5_IJNS4_10UnderscoreES10_S10_EEEEENS4_13SM90_TMA_LOADENS4_14ComposedLayoutINS4_7SwizzleILi2ELi4ELi3EEENS4_18smem_ptr_flag_bitsILi16EEENSU_INS5_IJNSA_ILi8EEESH_EEENS5_IJSH_SB_EEEEEEEvNS4_8identityES13_S1D_vS1E_EENS_8epilogue10collective6detail29Sm90TmaWarpSpecializedAdapterINS1H_15DefaultEpilogueISJ_SK_SK_NS1G_6thread17LinearCombinationISJ_Li1EffLNS1L_9ScaleType4KindE0ELNS_15FloatRoundStyleE2ESJ_EENS1_15EpilogueDefaultEEEEEvvEEEEvNT_6ParamsE:
        .type           _ZN7cutlass13device_kernelINS_4gemm6kernel13GemmUniversalIN4cute5tupleIJiiiiEEENS1_10collective13CollectiveMmaINS1_34MainloopSm90TmaGmmaWarpSpecializedILi5ENS5_IJNS4_1CILi1EEESB_SB_EEENS1_35KernelTmaWarpSpecializedCooperativeEEENS5_IJNSA_ILi256EEENSA_ILi64EEENSA_ILi32EEEEEENS_10bfloat16_tENS5_IJlSB_lEEESJ_SK_NS4_8TiledMMAINS4_8MMA_AtomIJNS4_4SM904GMMA27MMA_64x64x16_F32BF16BF16_SSILNSO_5MajorE0ELSQ_0ELNSO_7ScaleInE1ELSR_1EEEEEENS4_6LayoutINS5_IJNSA_ILi2EEESB_SB_EEENS5_IJSB_NSA_ILi0EEESX_EEEEENS5_IJNS4_10UnderscoreES10_S10_EEEEENS4_13SM90_TMA_LOADENS4_14ComposedLayoutINS4_7SwizzleILi2ELi4ELi3EEENS4_18smem_ptr_flag_bitsILi16EEENSU_INS5_IJNSA_ILi8EEESH_EEENS5_IJSH_SB_EEEEEEEvNS4_8identityES13_S1D_vS1E_EENS_8epilogue10collective6detail29Sm90TmaWarpSpecializedAdapterINS1H_15DefaultEpilogueISJ_SK_SK_NS1G_6thread17LinearCombinationISJ_Li1EffLNS1L_9ScaleType4KindE0ELNS_15FloatRoundStyleE2ESJ_EENS1_15EpilogueDefaultEEEEEvvEEEEvNT_6ParamsE,@function
        .size           _ZN7cutlass13device_kernelINS_4gemm6kernel13GemmUniversalIN4cute5tupleIJiiiiEEENS1_10collective13CollectiveMmaINS1_34MainloopSm90TmaGmmaWarpSpecializedILi5ENS5_IJNS4_1CILi1EEESB_SB_EEENS1_35KernelTmaWarpSpecializedCooperativeEEENS5_IJNSA_ILi256EEENSA_ILi64EEENSA_ILi32EEEEEENS_10bfloat16_tENS5_IJlSB_lEEESJ_SK_NS4_8TiledMMAINS4_8MMA_AtomIJNS4_4SM904GMMA27MMA_64x64x16_F32BF16BF16_SSILNSO_5MajorE0ELSQ_0ELNSO_7ScaleInE1ELSR_1EEEEEENS4_6LayoutINS5_IJNSA_ILi2EEESB_SB_EEENS5_IJSB_NSA_ILi0EEESX_EEEEENS5_IJNS4_10UnderscoreES10_S10_EEEEENS4_13SM90_TMA_LOADENS4_14ComposedLayoutINS4_7SwizzleILi2ELi4ELi3EEENS4_18smem_ptr_flag_bitsILi16EEENSU_INS5_IJNSA_ILi8EEESH_EEENS5_IJSH_SB_EEEEEEEvNS4_8identityES13_S1D_vS1E_EENS_8epilogue10collective6detail29Sm90TmaWarpSpecializedAdapterINS1H_15DefaultEpilogueISJ_SK_SK_NS1G_6thread17LinearCombinationISJ_Li1EffLNS1L_9ScaleType4KindE0ELNS_15FloatRoundStyleE2ESJ_EENS1_15EpilogueDefaultEEEEEvvEEEEvNT_6ParamsE,(.L_x_194 - _ZN7cutlass13device_kernelINS_4gemm6kernel13GemmUniversalIN4cute5tupleIJiiiiEEENS1_10collective13CollectiveMmaINS1_34MainloopSm90TmaGmmaWarpSpecializedILi5ENS5_IJNS4_1CILi1EEESB_SB_EEENS1_35KernelTmaWarpSpecializedCooperativeEEENS5_IJNSA_ILi256EEENSA_ILi64EEENSA_ILi32EEEEEENS_10bfloat16_tENS5_IJlSB_lEEESJ_SK_NS4_8TiledMMAINS4_8MMA_AtomIJNS4_4SM904GMMA27MMA_64x64x16_F32BF16BF16_SSILNSO_5MajorE0ELSQ_0ELNSO_7ScaleInE1ELSR_1EEEEEENS4_6LayoutINS5_IJNSA_ILi2EEESB_SB_EEENS5_IJSB_NSA_ILi0EEESX_EEEEENS5_IJNS4_10UnderscoreES10_S10_EEEEENS4_13SM90_TMA_LOADENS4_14ComposedLayoutINS4_7SwizzleILi2ELi4ELi3EEENS4_18smem_ptr_flag_bitsILi16EEENSU_INS5_IJNSA_ILi8EEESH_EEENS5_IJSH_SB_EEEEEEEvNS4_8identityES13_S1D_vS1E_EENS_8epilogue10collective6detail29Sm90TmaWarpSpecializedAdapterINS1H_15DefaultEpilogueISJ_SK_SK_NS1G_6thread17LinearCombinationISJ_Li1EffLNS1L_9ScaleType4KindE0ELNS_15FloatRoundStyleE2ESJ_EENS1_15EpilogueDefaultEEEEEvvEEEEvNT_6ParamsE)
        .other          _ZN7cutlass13device_kernelINS_4gemm6kernel13GemmUniversalIN4cute5tupleIJiiiiEEENS1_10collective13CollectiveMmaINS1_34MainloopSm90TmaGmmaWarpSpecializedILi5ENS5_IJNS4_1CILi1EEESB_SB_EEENS1_35KernelTmaWarpSpecializedCooperativeEEENS5_IJNSA_ILi256EEENSA_ILi64EEENSA_ILi32EEEEEENS_10bfloat16_tENS5_IJlSB_lEEESJ_SK_NS4_8TiledMMAINS4_8MMA_AtomIJNS4_4SM904GMMA27MMA_64x64x16_F32BF16BF16_SSILNSO_5MajorE0ELSQ_0ELNSO_7ScaleInE1ELSR_1EEEEEENS4_6LayoutINS5_IJNSA_ILi2EEESB_SB_EEENS5_IJSB_NSA_ILi0EEESX_EEEEENS5_IJNS4_10UnderscoreES10_S10_EEEEENS4_13SM90_TMA_LOADENS4_14ComposedLayoutINS4_7SwizzleILi2ELi4ELi3EEENS4_18smem_ptr_flag_bitsILi16EEENSU_INS5_IJNSA_ILi8EEESH_EEENS5_IJSH_SB_EEEEEEEvNS4_8identityES13_S1D_vS1E_EENS_8epilogue10collective6detail29Sm90TmaWarpSpecializedAdapterINS1H_15DefaultEpilogueISJ_SK_SK_NS1G_6thread17LinearCombinationISJ_Li1EffLNS1L_9ScaleType4KindE0ELNS_15FloatRoundStyleE2ESJ_EENS1_15EpilogueDefaultEEEEEvvEEEEvNT_6ParamsE,@"STO_CUDA_ENTRY STV_DEFAULT"
_ZN7cutlass13device_kernelINS_4gemm6kernel13GemmUniversalIN4cute5tupleIJiiiiEEENS1_10collective13CollectiveMmaINS1_34MainloopSm90TmaGmmaWarpSpecializedILi5ENS5_IJNS4_1CILi1EEESB_SB_EEENS1_35KernelTmaWarpSpecializedCooperativeEEENS5_IJNSA_ILi256EEENSA_ILi64EEENSA_ILi32EEEEEENS_10bfloat16_tENS5_IJlSB_lEEESJ_SK_NS4_8TiledMMAINS4_8MMA_AtomIJNS4_4SM904GMMA27MMA_64x64x16_F32BF16BF16_SSILNSO_5MajorE0ELSQ_0ELNSO_7ScaleInE1ELSR_1EEEEEENS4_6LayoutINS5_IJNSA_ILi2EEESB_SB_EEENS5_IJSB_NSA_ILi0EEESX_EEEEENS5_IJNS4_10UnderscoreES10_S10_EEEEENS4_13SM90_TMA_LOADENS4_14ComposedLayoutINS4_7SwizzleILi2ELi4ELi3EEENS4_18smem_ptr_flag_bitsILi16EEENSU_INS5_IJNSA_ILi8EEESH_EEENS5_IJSH_SB_EEEEEEEvNS4_8identityES13_S1D_vS1E_EENS_8epilogue10collective6detail29Sm90TmaWarpSpecializedAdapterINS1H_15DefaultEpilogueISJ_SK_SK_NS1G_6thread17LinearCombinationISJ_Li1EffLNS1L_9ScaleType4KindE0ELNS_15FloatRoundStyleE2ESJ_EENS1_15EpilogueDefaultEEEEEvvEEEEvNT_6ParamsE:
[----:B------:R-:W0:Y:S01]  /*0000*/  LDC R1, c[0x0][0x28] ;  /* 0x00000a00ff017b82 */ /* 0x000e220000000800 */
[----:B------:R-:W1:Y:S01]  /*0010*/  S2R R3, SR_TID.X ;  /* 0x0000000000037919 */ /* 0x000e620000002100 */
[----:B------:R-:W-:Y:S01]  /*0020*/  ELECT P0, URZ, PT ;  /* 0x00000000003f782f */ /* 0x000fe20003800000 */
[----:B------:R-:W-:Y:S01]  /*0030*/  BSSY B0, `(.L_x_0) ;  /* 0x000000f000007945 */ /* 0x000fe20003800000 */
[--C-:B-1----:R-:W-:Y:S02]  /*0040*/  SHF.R.U32.HI R0, RZ, 0x5, R3.reuse ;  /* 0x00000005ff007819 */ /* 0x102fe40000011603 */
[----:B------:R-:W-:-:S03]  /*0050*/  SHF.R.U32.HI R14, RZ, 0x7, R3 ;  /* 0x00000007ff0e7819 */ /* 0x000fc60000011603 */
[----:B------:R-:W1:Y:S04]  /*0060*/  SHFL.IDX PT, R4, R0, RZ, 0x1f ;  /* 0x00001fff00047589 */ /* 0x000e6800000e0000 */
[----:B------:R2:W3:Y:S01]  /*0070*/  SHFL.IDX PT, R10, R14, RZ, 0x1f ;  /* 0x00001fff0e0a7589 */ /* 0x0004e200000e0000 */
[----:B-1----:R-:W-:-:S13]  /*0080*/  ISETP.NE.OR P0, PT, R4, RZ, !P0 ;  /* 0x000000ff0400720c */ /* 0x002fda0004705670 */
[----:B0-23--:R-:W-:Y:S05]  /*0090*/  @P0 BRA `(.L_x_1) ;  /* 0x0000000000200947 */ /* 0x00dfea0003800000 */
[----:B------:R-:W-:Y:S02]  /*00a0*/  ULDC.64 UR4, c[0x0][0x198] ;  /* 0x0000660000047ab9 */ /* 0x000fe40000000a00 */
[----:B------:R-:W-:Y:S02]  /*00b0*/  UIADD3 UR6, UP0, UR4, 0xf0, URZ ;  /* 0x000000f004067890 */ /* 0x000fe4000ff1e03f */
[----:B------:R-:W-:Y:S02]  /*00c0*/  UIADD3 UR4, UP1, UR4, 0x1f0, URZ ;  /* 0x000001f004047890 */ /* 0x000fe4000ff3e03f */
[----:B------:R-:W-:Y:S02]  /*00d0*/  UIADD3.X UR7, URZ, UR5, URZ, UP0, !UPT ;  /* 0x000000053f077290 */ /* 0x000fe400087fe43f */
[----:B------:R-:W-:-:S07]  /*00e0*/  UIADD3.X UR5, URZ, UR5, URZ, UP1, !UPT ;  /* 0x000000053f057290 */ /* 0x000fce0008ffe43f */
[----:B------:R0:W-:Y:S02]  /*00f0*/  UTMACCTL.PF [UR6] ;  /* 0x00000000060079b9 */ /* 0x0001e40008040000 */
[----:B------:R0:W-:Y:S02]  /*0100*/  UTMACCTL.PF [UR4] ;  /* 0x00000000040079b9 */ /* 0x0001e40008040000 */
[----:B0-----:R-:W-:Y:S01]  /*0110*/  NOP ;  /* 0x0000000000007918 */ /* 0x001fe20000000000 */
.L_x_1:
[----:B------:R-:W-:Y:S05]  /*0120*/  BSYNC B0 ;  /* 0x0000000000007941 */ /* 0x000fea0003800000 */
.L_x_0:
[----:B------:R-:W0:Y:S02]  /*0130*/  SHFL.IDX PT, R2, R0, RZ, 0x1f ;  /* 0x00001fff00027589 */ /* 0x000e2400000e0000 */
[----:B0-----:R-:W-:-:S13]  /*0140*/  ISETP.NE.AND P0, PT, R2, RZ, PT ;  /* 0x000000ff0200720c */ /* 0x001fda0003f05270 */
[----:B------:R-:W-:Y:S05]  /*0150*/  @P0 BRA `(.L_x_2) ;  /* 0x0000000000600947 */ /* 0x000fea0003800000 */
[----:B------:R-:W0:Y:S01]  /*0160*/  S2UR UR8, SR_CgaCtaId ;  /* 0x00000000000879c3 */ /* 0x000e220000008800 */
[----:B------:R-:W-:Y:S01]  /*0170*/  UMOV UR4, 0x400 ;  /* 0x0000040000047882 */ /* 0x000fe20000000000 */
[----:B------:R-:W-:Y:S01]  /*0180*/  UMOV UR5, 0x1 ;  /* 0x0000000100057882 */ /* 0x000fe20000000000 */
[----:B------:R-:W-:Y:S01]  /*0190*/  UMOV UR6, 0x100 ;  /* 0x0000010000067882 */ /* 0x000fe20000000000 */
[----:B------:R-:W-:Y:S01]  /*01a0*/  ELECT P0, URZ, PT ;  /* 0x00000000003f782f */ /* 0x000fe20003800000 */
[----:B------:R-:W-:-:S04]  /*01b0*/  UIADD3 UR6, -UR6, 0x100000, URZ ;  /* 0x0010000006067890 */ /* 0x000fc8000fffe13f */
[----:B------:R-:W-:Y:S02]  /*01c0*/  USHF.L.U32 UR7, UR6, 0xb, URZ ;  /* 0x0000000b06077899 */ /* 0x000fe4000800063f */
[----:B------:R-:W-:Y:S02]  /*01d0*/  USHF.L.U32 UR6, UR6, 0x1, URZ ;  /* 0x0000000106067899 */ /* 0x000fe4000800063f */
[----:B0-----:R-:W-:Y:S02]  /*01e0*/  ULEA UR8, UR8, UR4, 0x18 ;  /* 0x0000000408087291 */ /* 0x001fe4000f8ec03f */
[----:B------:R-:W-:-:S04]  /*01f0*/  UIADD3 UR4, -UR5, 0x100000, URZ ;  /* 0x0010000005047890 */ /* 0x000fc8000fffe13f */
[----:B------:R-:W-:Y:S02]  /*0200*/  USHF.L.U32 UR5, UR4, 0xb, URZ ;  /* 0x0000000b04057899 */ /* 0x000fe4000800063f */
[----:B------:R-:W-:Y:S01]  /*0210*/  USHF.L.U32 UR4, UR4, 0x1, URZ ;  /* 0x0000000104047899 */ /* 0x000fe2000800063f */
[----:B------:R-:W0:Y:S11]  /*0220*/  FENCE.VIEW.ASYNC.S ;  /* 0x00000000000073c6 */ /* 0x000e360000000000 */
[----:B0-----:R0:W1:Y:S01]  /*0230*/  SYNCS.EXCH.64 URZ, [UR8], UR4 ;  /* 0x00000004083f75b2 */ /* 0x0010620008000100 */
[----:B------:R0:W2:Y:S01]  /*0240*/  SYNCS.EXCH.64 URZ, [UR8+0x28], UR6 ;  /* 0x00002806083f75b2 */ /* 0x0000a20008000100 */
[----:B------:R0:W3:Y:S01]  /*0250*/  SYNCS.EXCH.64 URZ, [UR8+0x8], UR4 ;  /* 0x00000804083f75b2 */ /* 0x0000e20008000100 */
[----:B------:R0:W4:Y:S01]  /*0260*/  SYNCS.EXCH.64 URZ, [UR8+0x30], UR6 ;  /* 0x00003006083f75b2 */ /* 0x0001220008000100 */
[----:B------:R0:W0:Y:S01]  /*0270*/  SYNCS.EXCH.64 URZ, [UR8+0x10], UR4 ;  /* 0x00001004083f75b2 */ /* 0x0000220008000100 */
[----:B------:R0:W0:Y:S01]  /*0280*/  SYNCS.EXCH.64 URZ, [UR8+0x38], UR6 ;  /* 0x00003806083f75b2 */ /* 0x0000220008000100 */
[----:B------:R0:W0:Y:S01]  /*0290*/  SYNCS.EXCH.64 URZ, [UR8+0x18], UR4 ;  /* 0x00001804083f75b2 */ /* 0x0000220008000100 */
[----:B------:R0:W0:Y:S01]  /*02a0*/  SYNCS.EXCH.64 URZ, [UR8+0x40], UR6 ;  /* 0x00004006083f75b2 */ /* 0x0000220008000100 */
[----:B------:R0:W0:Y:S01]  /*02b0*/  SYNCS.EXCH.64 URZ, [UR8+0x20], UR4 ;  /* 0x00002004083f75b2 */ /* 0x0000220008000100 */
[----:B------:R0:W0:Y:S01]  /*02c0*/  SYNCS.EXCH.64 URZ, [UR8+0x48], UR6 ;  /* 0x00004806083f75b2 */ /* 0x0000220008000100 */
[----:B------:R-:W-:Y:S01]  /*02d0*/  NOP ;  /* 0x0000000000007918 */ /* 0x000fe20000000000 */
.L_x_2:
[----:B------:R-:W5:Y:S01]  /*02e0*/  SHFL.IDX PT, R0, R0, RZ, 0x1f ;  /* 0x00001fff00007589 */ /* 0x000f6200000e0000 */
[----:B------:R-:W1:Y:S01]  /*02f0*/  LDC R2, c[0x0][0x65c] ;  /* 0x00019700ff027b82 */ /* 0x000e620000000800 */
[----:B------:R-:W-:Y:S02]  /*0300*/  ELECT P0, URZ, PT ;  /* 0x00000000003f782f */ /* 0x000fe40003800000 */
[----:B------:R-:W-:Y:S01]  /*0310*/  LOP3.LUT R7, R7, 0xfffff7ff, RZ, 0xc0, !PT ;  /* 0xfffff7ff07077812 */ /* 0x000fe200078ec0ff */
[----:B------:R-:W2:Y:S01]  /*0320*/  S2R R5, SR_CTAID.Y ;  /* 0x0000000000057919 */ /* 0x000ea20000002600 */
[----:B0-----:R-:W-:Y:S01]  /*0330*/  UMOV UR4, 0x20 ;  /* 0x0000002000047882 */ /* 0x001fe20000000000 */
[----:B------:R-:W-:Y:S01]  /*0340*/  NOP ;  /* 0x0000000000007918 */ /* 0x000fe20000000000 */
[----:B------:R-:W-:Y:S01]  /*0350*/  ISETP.NE.AND P2, PT, R10, RZ, PT ;  /* 0x000000ff0a00720c */ /* 0x000fe20003f45270 */
[----:B------:R-:W0:Y:S01]  /*0360*/  S2R R6, SR_CTAID.X ;  /* 0x0000000000067919 */ /* 0x000e220000002500 */
[----:B------:R-:W-:Y:S01]  /*0370*/  NOP ;  /* 0x0000000000007918 */ /* 0x000fe20000000000 */
[----:B-----5:R-:W-:-:S02]  /*0380*/  ISETP.NE.OR P0, PT, R0, RZ, !P0 ;  /* 0x000000ff0000720c */ /* 0x020fc40004705670 */
[----:B-1----:R-:W-:-:S11]  /*0390*/  ISETP.NE.AND P3, PT, R2, 0x1, PT ;  /* 0x000000010200780c */ /* 0x002fd60003f65270 */
[----:B------:R-:W-:Y:S01]  /*03a0*/  VOTEU.ALL UP0, P0 ;  /* 0x00000000003f7886 */ /* 0x000fe20000000000 */
[----:B------:R-:W-:Y:S01]  /*03b0*/  VOTEU.ALL UP1, P0 ;  /* 0x00000000003f7886 */ /* 0x000fe20000020000 */
[----:B------:R-:W-:Y:S01]  /*03c0*/  @P3 LOP3.LUT R7, R7, 0x800, RZ, 0xfc, !PT ;  /* 0x0000080007073812 */ /* 0x000fe200078efcff */
[----:B------:R-:W0:Y:S01]  /*03d0*/  @P3 LDC R17, c[0x0][0x10] ;  /* 0x00000400ff113b82 */ /* 0x000e220000000800 */
[----:B------:R-:W-:Y:S01]  /*03e0*/  SHF.R.S32.HI R7, RZ, 0x1f, R4 ;  /* 0x0000001fff077819 */ /* 0x000fe20000011404 */
[----:B------:R-:W-:Y:S01]  /*03f0*/  @!UP0 UMOV UR6, 0x400 ;  /* 0x0000040000068882 */ /* 0x000fe20000000000 */
[----:B------:R-:W-:-:S04]  /*0400*/  @!UP0 UIADD3 UR4, -UR4, 0x100000, URZ ;  /* 0x0010000004048890 */ /* 0x000fc8000fffe13f */
[----:B------:R-:W-:Y:S02]  /*0410*/  @!UP0 USHF.L.U32 UR5, UR4, 0xb, URZ ;  /* 0x0000000b04058899 */ /* 0x000fe4000800063f */
[----:B------:R-:W-:Y:S01]  /*0420*/  @!UP0 USHF.L.U32 UR4, UR4, 0x1, URZ ;  /* 0x0000000104048899 */ /* 0x000fe2000800063f */
[----:B--2---:R-:W-:Y:S01]  /*0430*/  @P3 IMAD.MOV.U32 R8, RZ, RZ, R5 ;  /* 0x000000ffff083224 */ /* 0x004fe200078e0005 */
[----:B------:R-:W-:Y:S01]  /*0440*/  LEA.HI R7, R7, R4, RZ, 0x2 ;  /* 0x0000000407077211 */ /* 0x000fe200078f10ff */
[----:B------:R-:W-:Y:S01]  /*0450*/  @P3 IMAD.MOV.U32 R9, RZ, RZ, RZ ;  /* 0x000000ffff093224 */ /* 0x000fe200078e00ff */
[----:B------:R-:W1:Y:S02]  /*0460*/  @!UP0 S2UR UR7, SR_CgaCtaId ;  /* 0x00000000000789c3 */ /* 0x000e640000008800 */
[----:B------:R-:W-:-:S05]  /*0470*/  LOP3.LUT R7, R7, 0xfffffffc, RZ, 0xc0, !PT ;  /* 0xfffffffc07077812 */ /* 0x000fca00078ec0ff */
[----:B------:R-:W-:Y:S01]  /*0480*/  IMAD.IADD R0, R4, 0x1, -R7 ;  /* 0x0000000104007824 */ /* 0x000fe200078e0a07 */
[----:B------:R-:W-:Y:S01]  /*0490*/  LOP3.LUT R4, R3, 0x7f, RZ, 0xc0, !PT ;  /* 0x0000007f03047812 */ /* 0x000fe200078ec0ff */
[----:B------:R-:W2:Y:S01]  /*04a0*/  @!P3 LDC R11, c[0x0][0xc] ;  /* 0x00000300ff0bbb82 */ /* 0x000ea20000000800 */
[----:B------:R-:W-:Y:S02]  /*04b0*/  IMAD.MOV.U32 R7, RZ, RZ, RZ ;  /* 0x000000ffff077224 */ /* 0x000fe400078e00ff */
[----:B------:R-:W-:Y:S01]  /*04c0*/  ISETP.NE.AND P1, PT, R0, 0x3, PT ;  /* 0x000000030000780c */ /* 0x000fe20003f25270 */
[----:B0-----:R-:W-:Y:S01]  /*04d0*/  @P3 IMAD.WIDE.U32 R16, R6, R17, R8 ;  /* 0x0000001106103225 */ /* 0x001fe200078e0008 */
[----:B-1----:R-:W-:Y:S01]  /*04e0*/  @!UP0 ULEA UR8, UR7, UR6, 0x18 ;  /* 0x0000000607088291 */ /* 0x002fe2000f8ec03f */
[----:B------:R-:W-:Y:S02]  /*04f0*/  VOTEU.ALL UP0, P0 ;  /* 0x00000000003f7886 */ /* 0x000fe40000000000 */
[----:B------:R-:W-:Y:S01]  /*0500*/  ULDC UR6, c[0x0][0xc] ;  /* 0x0000030000067ab9 */ /* 0x000fe20000000800 */
[----:B------:R-:W-:Y:S01]  /*0510*/  ISETP.EQ.OR P0, PT, R0, RZ, !P1 ;  /* 0x000000ff0000720c */ /* 0x000fe20004f02670 */
[----:B------:R-:W-:-:S03]  /*0520*/  ULDC UR7, c[0x0][0x10] ;  /* 0x0000040000077ab9 */ /* 0x000fc60000000800 */
[C---:B------:R-:W-:Y:S01]  /*0530*/  ISETP.EQ.AND P0, PT, R10.reuse, RZ, P0 ;  /* 0x000000ff0a00720c */ /* 0x040fe20000702270 */
[----:B------:R-:W-:Y:S02]  /*0540*/  VIADD R10, R10, 0xffffffff ;  /* 0xffffffff0a0a7836 */ /* 0x000fe40000000000 */
[----:B--2---:R-:W-:Y:S01]  /*0550*/  @!P3 IMAD.WIDE.U32 R8, R11, R5, R6 ;  /* 0x000000050b08b225 */ /* 0x004fe200078e0006 */
[----:B------:R-:W0:Y:S02]  /*0560*/  FENCE.VIEW.ASYNC.S ;  /* 0x00000000000073c6 */ /* 0x000e240000000000 */
[----:B0-----:R-:W3:Y:S01]  /*0570*/  @!UP0 SYNCS.EXCH.64 URZ, [UR8+0x60], UR4 ;  /* 0x00006004083f85b2 */ /* 0x001ee20008000100 */
[----:B------:R-:W-:Y:S01]  /*0580*/  SEL R18, RZ, 0x1, !P0 ;  /* 0x00000001ff127807 */ /* 0x000fe20004000000 */
[----:B------:R-:W-:Y:S01]  /*0590*/  @P3 IMAD.MOV.U32 R11, RZ, RZ, RZ ;  /* 0x000000ffff0b3224 */ /* 0x000fe200078e00ff */
[----:B------:R-:W-:Y:S01]  /*05a0*/  ISETP.GE.U32.AND P1, PT, R10, 0x2, PT ;  /* 0x000000020a00780c */ /* 0x000fe20003f26070 */
[----:B------:R-:W-:-:S02]  /*05b0*/  @!P3 IMAD.MOV.U32 R16, RZ, RZ, R8 ;  /* 0x000000ffff10b224 */ /* 0x000fc400078e0008 */
[----:B------:R-:W-:Y:S01]  /*05c0*/  @P3 IMAD.IADD R17, R17, 0x1, R11 ;  /* 0x0000000111113824 */ /* 0x000fe200078e020b */
[----:B------:R-:W-:Y:S01]  /*05d0*/  SEL R18, R18, 0x2, P1 ;  /* 0x0000000212127807 */ /* 0x000fe20000800000 */
[----:B------:R-:W-:Y:S01]  /*05e0*/  @!P3 IMAD.MOV.U32 R17, RZ, RZ, R9 ;  /* 0x000000ffff11b224 */ /* 0x000fe200078e0009 */
[----:B------:R0:W3:Y:S01]  /*05f0*/  @!UP1 SYNCS.EXCH.64 URZ, [UR8+0x68], UR4 ;  /* 0x00006804083f95b2 */ /* 0x0000e20008000100 */
[----:B------:R-:W-:Y:S01]  /*0600*/  NOP ;  /* 0x0000000000007918 */ /* 0x000fe20000000000 */
[----:B0-----:R-:W-:-:S03]  /*0610*/  UIMAD.WIDE.U32 UR4, UR6, UR7, URZ ;  /* 0x00000007060472a5 */ /* 0x001fc6000f8e003f */
[----:B------:R-:W-:Y:S02]  /*0620*/  ULDC UR6, c[0x0][0x14] ;  /* 0x0000050000067ab9 */ /* 0x000fe40000000800 */
[----:B------:R-:W-:Y:S02]  /*0630*/  UIMAD.WIDE.U32 UR36, UR4, UR6, URZ ;  /* 0x00000006042472a5 */ /* 0x000fe4000f8e003f */
[----:B------:R-:W-:-:S04]  /*0640*/  UIMAD UR42, UR5, UR6, URZ ;  /* 0x00000006052a72a4 */ /* 0x000fc8000f8e023f */
[----:B------:R-:W-:Y:S01]  /*0650*/  UIADD3 UR42, UR37, UR42, URZ ;  /* 0x0000002a252a7290 */ /* 0x000fe2000fffe03f */
[----:B---34-:R-:W-:Y:S06]  /*0660*/  BAR.SYNC.DEFER_BLOCKING 0x0 ;  /* 0x0000000000007b1d */ /* 0x018fec0000010000 */
[----:B------:R-:W-:Y:S05]  /*0670*/  @!P2 BRA `(.L_x_3) ;  /* 0x000000680084a947 */ /* 0x000fea0003800000 */
[----:B------:R-:W-:-:S13]  /*0680*/  ISETP.GT.U32.AND P0, PT, R10, 0x1, PT ;  /* 0x000000010a00780c */ /* 0x000fda0003f04070 */
[----:B------:R-:W-:Y:S05]  /*0690*/  @P0 EXIT ;  /* 0x000000000000094d */ /* 0x000fea0003800000 */
[----:B------:R-:W-:Y:S01]  /*06a0*/  ULDC.64 UR4, c[0x0][0x650] ;  /* 0x0001940000047ab9 */ /* 0x000fe20000000a00 */
[----:B------:R-:W-:Y:S01]  /*06b0*/  PRMT R0, RZ, 0x7610, R0 ;  /* 0x00007610ff007816 */ /* 0x000fe20000000000 */
[----:B------:R-:W-:Y:S01]  /*06c0*/  IMAD.MOV.U32 R107, RZ, RZ, -0x1 ;  /* 0xffffffffff6b7424 */ /* 0x000fe200078e00ff */
[----:B------:R-:W-:Y:S01]  /*06d0*/  ISETP.GE.U32.AND P0, PT, R16, UR4, PT ;  /* 0x0000000410007c0c */ /* 0x000fe2000bf06070 */
[----:B------:R-:W-:Y:S02]  /*06e0*/  IMAD.MOV.U32 R100, RZ, RZ, -0x1 ;  /* 0xffffffffff647424 */ /* 0x000fe400078e00ff */
[----:B------:R-:W-:Y:S01]  /*06f0*/  IMAD.MOV.U32 R19, RZ, RZ, -0x1 ;  /* 0xffffffffff137424 */ /* 0x000fe200078e00ff */
[----:B------:R-:W-:-:S13]  /*0700*/  ISETP.GE.U32.AND.EX P0, PT, R17, UR5, PT, P0 ;  /* 0x0000000511007c0c */ /* 0x000fda000bf06100 */
[----:B------:R-:W-:Y:S05]  /*0710*/  @P0 BRA `(.L_x_4) ;  /* 0x0000000400580947 */ /* 0x000fea0003800000 */
[----:B------:R-:W0:Y:S01]  /*0720*/  LDC.64 R20, c[0x0][0x628] ;  /* 0x00018a00ff147b82 */ /* 0x000e220000000a00 */
[----:B------:R-:W-:Y:S02]  /*0730*/  IMAD.MOV.U32 R8, RZ, RZ, R16 ;  /* 0x000000ffff087224 */ /* 0x000fe400078e0010 */
[----:B------:R-:W-:-:S05]  /*0740*/  IMAD.MOV.U32 R9, RZ, RZ, R17 ;  /* 0x000000ffff097224 */ /* 0x000fca00078e0011 */
[----:B------:R-:W1:Y:S08]  /*0750*/  LDC R0, c[0x0][0x630] ;  /* 0x00018c00ff007b82 */ /* 0x000e700000000800 */
[----:B------:R-:W2:Y:S01]  /*0760*/  LDC.64 R22, c[0x0][0x620] ;  /* 0x00018800ff167b82 */ /* 0x000ea20000000a00 */
[----:B0-----:R-:W-:-:S04]  /*0770*/  ISETP.NE.U32.AND P0, PT, R20, RZ, PT ;  /* 0x000000ff1400720c */ /* 0x001fc80003f05070 */
[----:B------:R-:W-:-:S13]  /*0780*/  ISETP.NE.AND.EX P0, PT, R21, RZ, PT, P0 ;  /* 0x000000ff1500720c */ /* 0x000fda0003f05300 */
[----:B-12---:R-:W-:Y:S05]  /*0790*/  @!P0 BRA `(.L_x_5) ;  /* 0x0000000000288947 */ /* 0x006fea0003800000 */
[----:B------:R-:W0:Y:S02]  /*07a0*/  LDC R13, c[0x0][0x634] ;  /* 0x00018d00ff0d7b82 */ /* 0x000e240000000800 */
[----:B0-----:R-:W-:-:S05]  /*07b0*/  IADD3 R13, P0, R16, R13, RZ ;  /* 0x0000000d100d7210 */ /* 0x001fca0007f1e0ff */
[----:B------:R-:W-:-:S04]  /*07c0*/  IMAD.X R15, RZ, RZ, R17, P0 ;  /* 0x000000ffff0f7224 */ /* 0x000fc800000e0611 */
[----:B------:R-:W-:-:S04]  /*07d0*/  IMAD.WIDE.U32 R8, R15, R20, RZ ;  /* 0x000000140f087225 */ /* 0x000fc800078e00ff */
[----:B------:R-:W-:-:S04]  /*07e0*/  IMAD.WIDE.U32 R10, P0, R13, R21, R8 ;  /* 0x000000150d0a7225 */ /* 0x000fc80007800008 */
[----:B------:R-:W-:-:S04]  /*07f0*/  IMAD.WIDE.U32 R8, R13, R20, RZ ;  /* 0x000000140d087225 */ /* 0x000fc800078e00ff */
[----:B------:R-:W-:Y:S01]  /*0800*/  IMAD.X R13, RZ, RZ, RZ, P0 ;  /* 0x000000ffff0d7224 */ /* 0x000fe200000e06ff */
[----:B------:R-:W-:Y:S01]  /*0810*/  IADD3 RZ, P0, R9, R10, RZ ;  /* 0x0000000a09ff7210 */ /* 0x000fe20007f1e0ff */
[----:B------:R-:W-:-:S04]  /*0820*/  IMAD.MOV.U32 R12, RZ, RZ, R11 ;  /* 0x000000ffff0c7224 */ /* 0x000fc800078e000b */
[----:B------:R-:W-:-:S08]  /*0830*/  IMAD.WIDE.U32.X R8, R15, R21, R12, P0 ;  /* 0x000000150f087225 */ /* 0x000fd000000e040c */
.L_x_5:
[-CC-:B------:R-:W-:Y:S01]  /*0840*/  SHF.R.U64 R25, R8, R0.reuse, R9.reuse ;  /* 0x0000000008197219 */ /* 0x180fe20000001209 */
[----:B------:R-:W0:Y:S01]  /*0850*/  LDC R12, c[0x0][0x618] ;  /* 0x00018600ff0c7b82 */ /* 0x000e220000000800 */
[----:B------:R-:W-:Y:S01]  /*0860*/  SHF.R.U32.HI R7, RZ, R0, R9 ;  /* 0x00000000ff077219 */ /* 0x000fe20000011609 */
[----:B------:R-:W-:Y:S01]  /*0870*/  ULDC UR4, c[0x0][0x150] ;  /* 0x0000540000047ab9 */ /* 0x000fe20000000800 */
[----:B------:R-:W-:Y:S02]  /*0880*/  IADD3 R11, P0, RZ, -R25, RZ ;  /* 0x80000019ff0b7210 */ /* 0x000fe40007f1e0ff */
[----:B------:R-:W-:-:S03]  /*0890*/  I2FP.F32.U32 R0, R6 ;  /* 0x0000000600007245 */ /* 0x000fc60000201000 */
[----:B------:R-:W1:Y:S01]  /*08a0*/  LDC.64 R30, c[0x0][0x640] ;  /* 0x00019000ff1e7b82 */ /* 0x000e620000000a00 */
[----:B------:R-:W-:Y:S02]  /*08b0*/  IMAD.X R13, RZ, RZ, ~R7, P0 ;  /* 0x000000ffff0d7224 */ /* 0x000fe400000e0e07 */
[----:B------:R-:W-:Y:S01]  /*08c0*/  FMUL R0, R0, UR4 ;  /* 0x0000000400007c20 */ /* 0x000fe20008400000 */
[----:B------:R-:W-:Y:S01]  /*08d0*/  IMAD.WIDE.U32 R8, R11, R22, R16 ;  /* 0x000000160b087225 */ /* 0x000fe200078e0010 */
[----:B------:R-:W-:-:S03]  /*08e0*/  ULDC UR4, c[0x0][0x154] ;  /* 0x0000550000047ab9 */ /* 0x000fc60000000800 */
[----:B------:R-:W-:Y:S01]  /*08f0*/  IMAD R10, R13, R22, RZ ;  /* 0x000000160d0a7224 */ /* 0x000fe200078e02ff */
[----:B------:R-:W2:Y:S01]  /*0900*/  LDC R7, c[0x0][0x144] ;  /* 0x00005100ff077b82 */ /* 0x000ea20000000800 */
[----:B------:R-:W3:Y:S02]  /*0910*/  F2I.U32.TRUNC.NTZ R0, R0 ;  /* 0x0000000000007305 */ /* 0x000ee4000020f000 */
[----:B------:R-:W-:-:S04]  /*0920*/  IMAD R11, R11, R23, R10 ;  /* 0x000000170b0b7224 */ /* 0x000fc800078e020a */
[----:B------:R-:W-:Y:S01]  /*0930*/  IMAD.IADD R9, R9, 0x1, R11 ;  /* 0x0000000109097824 */ /* 0x000fe200078e020b */
[----:B------:R-:W4:Y:S01]  /*0940*/  LDC R24, c[0x0][0x608] ;  /* 0x00018200ff187b82 */ /* 0x000f220000000800 */
[----:B------:R-:W-:-:S03]  /*0950*/  IMAD.MOV.U32 R11, RZ, RZ, -0x1 ;  /* 0xffffffffff0b7424 */ /* 0x000fc600078e00ff */
[-CC-:B0-----:R-:W-:Y:S02]  /*0960*/  SHF.R.U64 R22, R8, R12.reuse, R9.reuse ;  /* 0x0000000c08167219 */ /* 0x181fe40000001209 */
[----:B------:R-:W-:Y:S02]  /*0970*/  I2FP.F32.U32 R8, R5 ;  /* 0x0000000500087245 */ /* 0x000fe40000201000 */
[----:B------:R-:W0:Y:S01]  /*0980*/  LDC R28, c[0x0][0x658] ;  /* 0x00019600ff1c7b82 */ /* 0x000e220000000800 */
[----:B-1----:R-:W-:Y:S01]  /*0990*/  ISETP.NE.U32.AND P0, PT, R30, RZ, PT ;  /* 0x000000ff1e00720c */ /* 0x002fe20003f05070 */
[----:B---3--:R-:W-:Y:S02]  /*09a0*/  IMAD.MOV R10, RZ, RZ, -R0 ;  /* 0x000000ffff0a7224 */ /* 0x008fe400078e0a00 */
[----:B------:R-:W-:Y:S01]  /*09b0*/  FMUL R8, R8, UR4 ;  /* 0x0000000408087c20 */ /* 0x000fe20008400000 */
[----:B------:R-:W-:Y:S02]  /*09c0*/  SHF.R.U32.HI R9, RZ, R12, R9 ;  /* 0x0000000cff097219 */ /* 0x000fe40000011609 */
[----:B------:R-:W-:Y:S01]  /*09d0*/  ISETP.NE.AND.EX P0, PT, R31, RZ, PT, P0 ;  /* 0x000000ff1f00720c */ /* 0x000fe20003f05300 */
[----:B------:R1:W3:Y:S01]  /*09e0*/  F2I.U32.TRUNC.NTZ R15, R8 ;  /* 0x00000008000f7305 */ /* 0x0002e2000020f000 */
[----:B------:R-:W1:Y:S01]  /*09f0*/  LDC R20, c[0x0][0x148] ;  /* 0x00005200ff147b82 */ /* 0x000e620000000800 */
[----:B--2---:R-:W-:-:S07]  /*0a00*/  IMAD R0, R7, R10, R6 ;  /* 0x0000000a07007224 */ /* 0x004fce00078e0206 */
[----:B------:R-:W2:Y:S01]  /*0a10*/  LDC R26, c[0x0][0x600] ;  /* 0x00018000ff1a7b82 */ /* 0x000ea20000000800 */
[-CC-:B----4-:R-:W-:Y:S02]  /*0a20*/  SHF.R.U64 R32, R22, R24.reuse, R9.reuse ;  /* 0x0000001816207219 */ /* 0x190fe40000001209 */
[----:B------:R-:W-:Y:S01]  /*0a30*/  SHF.R.U32.HI R7, RZ, R24, R9 ;  /* 0x00000018ff077219 */ /* 0x000fe20000011609 */
[----:B------:R-:W-:-:S04]  /*0a40*/  IMAD.MOV.U32 R9, RZ, RZ, 0x1 ;  /* 0x00000001ff097424 */ /* 0x000fc800078e00ff */
[----:B------:R-:W4:Y:S01]  /*0a50*/  LDC R21, c[0x0][0x648] ;  /* 0x00019200ff157b82 */ /* 0x000f220000000800 */
[-C--:B0-----:R-:W-:Y:S02]  /*0a60*/  SHF.L.U32 R6, R11, R28.reuse, RZ ;  /* 0x0000001c0b067219 */ /* 0x081fe400000006ff */
[--C-:B------:R-:W-:Y:S02]  /*0a70*/  SHF.R.U64 R24, R32, R28, R7.reuse ;  /* 0x0000001c20187219 */ /* 0x100fe40000001207 */
[----:B------:R-:W-:Y:S02]  /*0a80*/  LOP3.LUT R13, RZ, R6, RZ, 0x33, !PT ;  /* 0x00000006ff0d7212 */ /* 0x000fe400078e33ff */
[-C--:B------:R-:W-:Y:S01]  /*0a90*/  SHF.R.U32.HI R7, RZ, R28.reuse, R7 ;  /* 0x0000001cff077219 */ /* 0x080fe20000011607 */
[----:B------:R-:W0:Y:S01]  /*0aa0*/  LDC R23, c[0x0][0x638] ;  /* 0x00018e00ff177b82 */ /* 0x000e220000000800 */
[----:B------:R-:W-:Y:S01]  /*0ab0*/  SHF.L.U32 R12, R9, R28, RZ ;  /* 0x0000001c090c7219 */ /* 0x000fe200000006ff */
[----:B------:R-:W-:-:S06]  /*0ac0*/  IMAD.MOV.U32 R6, RZ, RZ, R24 ;  /* 0x000000ffff067224 */ /* 0x000fcc00078e0018 */
[----:B------:R-:W0:Y:S01]  /*0ad0*/  LDC R107, c[0x0][0x610] ;  /* 0x00018400ff6b7b82 */ /* 0x000e220000000800 */
[----:B-1-3--:R-:W-:Y:S05]  /*0ae0*/  @!P0 BRA `(.L_x_6) ;  /* 0x0000000000288947 */ /* 0x00afea0003800000 */
[----:B------:R-:W1:Y:S02]  /*0af0*/  LDC R11, c[0x0][0x64c] ;  /* 0x00019300ff0b7b82 */ /* 0x000e640000000800 */
[----:B-1----:R-:W-:-:S05]  /*0b00*/  IADD3 R11, P0, R24, R11, RZ ;  /* 0x0000000b180b7210 */ /* 0x002fca0007f1e0ff */
        /* <DEDUP_REMOVED lines=8> */
.L_x_6:
[----:B----4-:R-:W-:Y:S01]  /*0b90*/  SHF.R.U64 R6, R6, R21, R7 ;  /* 0x0000001506067219 */ /* 0x010fe20000001207 */
[----:B--2---:R-:W-:Y:S01]  /*0ba0*/  VIADD R7, R26, 0xffffffff ;  /* 0xffffffff1a077836 */ /* 0x004fe20000000000 */
[----:B------:R-:W-:Y:S01]  /*0bb0*/  LOP3.LUT R13, R32, R13, RZ, 0xc0, !PT ;  /* 0x0000000d200d7212 */ /* 0x000fe200078ec0ff */
[----:B------:R-:W-:Y:S02]  /*0bc0*/  IMAD.MOV R15, RZ, RZ, -R15 ;  /* 0x000000ffff0f7224 */ /* 0x000fe400078e0a0f */
[----:B------:R-:W-:Y:S02]  /*0bd0*/  IMAD.MOV R8, RZ, RZ, -R6 ;  /* 0x000000ffff087224 */ /* 0x000fe400078e0a06 */
[----:B------:R-:W-:Y:S01]  /*0be0*/  IMAD R13, R12, R6, R13 ;  /* 0x000000060c0d7224 */ /* 0x000fe200078e020d */
[----:B------:R-:W-:Y:S01]  /*0bf0*/  LOP3.LUT R6, R22, R7, RZ, 0xc0, !PT ;  /* 0x0000000716067212 */ /* 0x000fe200078ec0ff */
[----:B------:R-:W-:Y:S02]  /*0c00*/  @P3 IMAD R0, R20, R15, R5 ;  /* 0x0000000f14003224 */ /* 0x000fe400078e0205 */
[----:B0-----:R-:W-:-:S02]  /*0c10*/  IMAD R5, R8, R23, R24 ;  /* 0x0000001708057224 */ /* 0x001fc400078e0218 */
[----:B------:R-:W-:Y:S02]  /*0c20*/  IMAD R107, R13, R107, R0 ;  /* 0x0000006b0d6b7224 */ /* 0x000fe400078e0200 */
[----:B------:R-:W-:Y:S02]  /*0c30*/  IMAD R6, R5, R26, R6 ;  /* 0x0000001a05067224 */ /* 0x000fe400078e0206 */
[----:B------:R-:W-:Y:S02]  /*0c40*/  IMAD.MOV.U32 R0, RZ, RZ, 0x1 ;  /* 0x00000001ff007424 */ /* 0x000fe400078e00ff */
[----:B------:R-:W-:Y:S01]  /*0c50*/  IMAD.MOV.U32 R19, RZ, RZ, R25 ;  /* 0x000000ffff137224 */ /* 0x000fe200078e0019 */
[----:B------:R-:W-:Y:S02]  /*0c60*/  SEL R100, R6, R107, !P3 ;  /* 0x0000006b06647207 */ /* 0x000fe40005800000 */
[----:B------:R-:W-:-:S07]  /*0c70*/  SEL R107, R107, R6, !P3 ;  /* 0x000000066b6b7207 */ /* 0x000fce0005800000 */
.L_x_4:
[----:B------:R-:W-:-:S08]  /*0c80*/  NOP ;  /* 0x0000000000007918 */ /* 0x000fd00000000000 */
[----:B------:R-:W0:Y:S02]  /*0c90*/  USETMAXREG.TRY_ALLOC.CTAPOOL UP0, 0xe8 ;  /* 0x000000e8000079c8 */ /* 0x000e240008000600 */
[----:B0-----:R-:W-:-:S13]  /*0ca0*/  PLOP3.LUT P0, PT, PT, PT, UP0, 0x80, 0x0 ;  /* 0x000000000000781c */ /* 0x001fda0003f0f008 */
[----:B------:R-:W-:Y:S05]  /*0cb0*/  @!P0 BRA `(.L_x_4) ;  /* 0xfffffffc00f08947 */ /* 0x000fea000383ffff */
[----:B------:R-:W-:Y:S01]  /*0cc0*/  ULDC.64 UR4, c[0x0][0x598] ;  /* 0x0001660000047ab9 */ /* 0x000fe20000000a00 */
[----:B------:R-:W-:Y:S01]  /*0cd0*/  ULDC.64 UR38, c[0x0][0x208] ;  /* 0x0000820000267ab9 */ /* 0x000fe20000000a00 */
[----:B------:R-:W-:-:S04]  /*0ce0*/  ISETP.NE.U32.AND P0, PT, RZ, UR4, PT ;  /* 0x00000004ff007c0c */ /* 0x000fc8000bf05070 */
[----:B------:R-:W-:-:S13]  /*0cf0*/  ISETP.NE.AND.EX P0, PT, RZ, UR5, PT, P0 ;  /* 0x00000005ff007c0c */ /* 0x000fda000bf05300 */
[----:B------:R-:W-:Y:S05]  /*0d00*/  @!P0 BRA `(.L_x_7) ;  /* 0x00000000001c8947 */ /* 0x000fea0003800000 */
[----:B------:R-:W0:Y:S02]  /*0d10*/  LDC.64 R6, c[0x0][0x598] ;  /* 0x00016600ff067b82 */ /* 0x000e240000000a00 */
[----:B0-----:R-:W2:Y:S02]  /*0d20*/  LDG.E.64 R6, desc[UR38][R6.64] ;  /* 0x0000002606067981 */ /* 0x001ea4000c1e1b00 */
[----:B--2---:R-:W-:-:S04]  /*0d30*/  ISETP.NE.U32.AND P0, PT, R6, RZ, PT ;  /* 0x000000ff0600720c */ /* 0x004fc80003f05070 */
[----:B------:R-:W-:-:S13]  /*0d40*/  ISETP.NE.AND.EX P0, PT, R7, RZ, PT, P0 ;  /* 0x000000ff0700720c */ /* 0x000fda0003f05300 */
[----:B------:R-:W-:Y:S05]  /*0d50*/  @!P0 BRA `(.L_x_7) ;  /* 0x0000000000088947 */ /* 0x000fea0003800000 */
[----:B------:R0:W5:Y:S01]  /*0d60*/  LD.E R88, desc[UR38][R6.64] ;  /* 0x0000002606587980 */ /* 0x000162000c101900 */
[----:B------:R-:W-:Y:S05]  /*0d70*/  BRA `(.L_x_8) ;  /* 0x0000000000247947 */ /* 0x000fea0003800000 */
.L_x_7:
[----:B------:R-:W-:Y:S02]  /*0d80*/  ULDC.64 UR4, c[0x0][0x588] ;  /* 0x0001620000047ab9 */ /* 0x000fe40000000a00 */
[----:B------:R-:W-:-:S04]  /*0d90*/  ISETP.NE.U32.AND P0, PT, RZ, UR4, PT ;  /* 0x00000004ff007c0c */ /* 0x000fc8000bf05070 */
[----:B------:R-:W-:-:S13]  /*0da0*/  ISETP.NE.AND.EX P0, PT, RZ, UR5, PT, P0 ;  /* 0x00000005ff007c0c */ /* 0x000fda000bf05300 */
[----:B------:R-:W-:Y:S05]  /*0db0*/  @!P0 BRA `(.L_x_9) ;  /* 0x00000000000c8947 */ /* 0x000fea0003800000 */
[----:B------:R-:W0:Y:S02]  /*0dc0*/  LDC.64 R88, c[0x0][0x588] ;  /* 0x00016200ff587b82 */ /* 0x000e240000000a00 */
[----:B0-----:R1:W5:Y:S01]  /*0dd0*/  LDG.E R88, desc[UR38][R88.64] ;  /* 0x0000002658587981 */ /* 0x001362000c1e1900 */
[----:B------:R-:W-:Y:S05]  /*0de0*/  BRA `(.L_x_8) ;  /* 0x0000000000087947 */ /* 0x000fea0003800000 */
.L_x_9:
[----:B------:R-:W-:Y:S02]  /*0df0*/  ULDC UR4, c[0x0][0x580] ;  /* 0x0001600000047ab9 */ /* 0x000fe40000000800 */
[----:B------:R-:W-:-:S07]  /*0e00*/  IMAD.U32 R88, RZ, RZ, UR4 ;  /* 0x00000004ff587e24 */ /* 0x000fce000f8e00ff */
.L_x_8:
[----:B------:R-:W-:Y:S02]  /*0e10*/  ULDC.64 UR4, c[0x0][0x5a0] ;  /* 0x0001680000047ab9 */ /* 0x000fe40000000a00 */
[----:B------:R-:W-:-:S04]  /*0e20*/  ISETP.NE.U32.AND P0, PT, RZ, UR4, PT ;  /* 0x00000004ff007c0c */ /* 0x000fc8000bf05070 */
[----:B------:R-:W-:-:S13]  /*0e30*/  ISETP.NE.AND.EX P0, PT, RZ, UR5, PT, P0 ;  /* 0x00000005ff007c0c */ /* 0x000fda000bf05300 */
[----:B------:R-:W-:Y:S05]  /*0e40*/  @!P0 BRA `(.L_x_10) ;  /* 0x00000000001c8947 */ /* 0x000fea0003800000 */
[----:B0-----:R-:W0:Y:S02]  /*0e50*/  LDC.64 R6, c[0x0][0x5a0] ;  /* 0x00016800ff067b82 */ /* 0x001e240000000a00 */
[----:B0-----:R-:W2:Y:S02]  /*0e60*/  LDG.E.64 R6, desc[UR38][R6.64] ;  /* 0x0000002606067981 */ /* 0x001ea4000c1e1b00 */
[----:B--2---:R-:W-:-:S04]  /*0e70*/  ISETP.NE.U32.AND P0, PT, R6, RZ, PT ;  /* 0x000000ff0600720c */ /* 0x004fc80003f05070 */
[----:B------:R-:W-:-:S13]  /*0e80*/  ISETP.NE.AND.EX P0, PT, R7, RZ, PT, P0 ;  /* 0x000000ff0700720c */ /* 0x000fda0003f05300 */
[----:B------:R-:W-:Y:S05]  /*0e90*/  @!P0 BRA `(.L_x_10) ;  /* 0x0000000000088947 */ /* 0x000fea0003800000 */
[----:B-1----:R0:W5:Y:S01]  /*0ea0*/  LD.E R89, desc[UR38][R6.64] ;  /* 0x0000002606597980 */ /* 0x002162000c101900 */
[----:B------:R-:W-:Y:S05]  /*0eb0*/  BRA `(.L_x_11) ;  /* 0x0000000000247947 */ /* 0x000fea0003800000 */
.L_x_10:
[----:B------:R-:W-:Y:S02]  /*0ec0*/  ULDC.64 UR4, c[0x0][0x590] ;  /* 0x0001640000047ab9 */ /* 0x000fe40000000a00 */
[----:B------:R-:W-:-:S04]  /*0ed0*/  ISETP.NE.U32.AND P0, PT, RZ, UR4, PT ;  /* 0x00000004ff007c0c */ /* 0x000fc8000bf05070 */
[----:B------:R-:W-:-:S13]  /*0ee0*/  ISETP.NE.AND.EX P0, PT, RZ, UR5, PT, P0 ;  /* 0x00000005ff007c0c */ /* 0x000fda000bf05300 */
[----:B------:R-:W-:Y:S05]  /*0ef0*/  @!P0 BRA `(.L_x_12) ;  /* 0x00000000000c8947 */ /* 0x000fea0003800000 */
[----:B0-----:R-:W1:Y:S02]  /*0f00*/  LDC.64 R6, c[0x0][0x590] ;  /* 0x00016400ff067b82 */ /* 0x001e640000000a00 */
[----:B-1----:R1:W5:Y:S01]  /*0f10*/  LDG.E R89, desc[UR38][R6.64] ;  /* 0x0000002606597981 */ /* 0x002362000c1e1900 */
[----:B------:R-:W-:Y:S05]  /*0f20*/  BRA `(.L_x_11) ;  /* 0x0000000000087947 */ /* 0x000fea0003800000 */
.L_x_12:
[----:B------:R-:W-:Y:S02]  /*0f30*/  ULDC UR4, c[0x0][0x584] ;  /* 0x0001610000047ab9 */ /* 0x000fe40000000800 */
[----:B-1----:R-:W-:-:S07]  /*0f40*/  IMAD.U32 R89, RZ, RZ, UR4 ;  /* 0x00000004ff597e24 */ /* 0x002fce000f8e00ff */
.L_x_11:
[----:B------:R-:W-:-:S13]  /*0f50*/  LOP3.LUT P0, RZ, R0, 0xff, RZ, 0xc0, !PT ;  /* 0x000000ff00ff7812 */ /* 0x000fda000780c0ff */
[----:B------:R-:W-:Y:S05]  /*0f60*/  @!P0 EXIT ;  /* 0x000000000000894d */ /* 0x000fea0003800000 */
[----:B------:R-:W2:Y:S01]  /*0f70*/  LDC R91, c[0x0][0x658] ;  /* 0x00019600ff5b7b82 */ /* 0x000ea20000000800 */
[----:B------:R-:W-:Y:S01]  /*0f80*/  ULDC.64 UR6, c[0x0][0x288] ;  /* 0x0000a20000067ab9 */ /* 0x000fe20000000a00 */
[----:B------:R-:W-:Y:S01]  /*0f90*/  LOP3.LUT R14, R14, 0x1, RZ, 0xc0, !PT ;  /* 0x000000010e0e7812 */ /* 0x000fe200078ec0ff */
[----:B------:R-:W-:Y:S01]  /*0fa0*/  UIADD3 UR4, UR7, 0x1f, URZ ;  /* 0x0000001f07047890 */ /* 0x000fe2000fffe03f */
[----:B------:R-:W-:Y:S01]  /*0fb0*/  SHF.R.U32.HI R0, RZ, 0x2, R3 ;  /* 0x00000002ff007819 */ /* 0x000fe20000011603 */
[----:B------:R-:W-:Y:S01]  /*0fc0*/  IMAD.U32 R5, RZ, RZ, UR6 ;  /* 0x00000006ff057e24 */ /* 0x000fe2000f8e00ff */
[----:B------:R-:W-:Y:S01]  /*0fd0*/  SHF.R.U32.HI R4, RZ, 0x1, R4 ;  /* 0x00000001ff047819 */ /* 0x000fe20000011604 */
[----:B------:R-:W-:Y:S01]  /*0fe0*/  USHF.R.S32.HI UR5, URZ, 0x1f, UR4 ;  /* 0x0000001f3f057899 */ /* 0x000fe20008011404 */
[----:B------:R-:W3:Y:S01]  /*0ff0*/  LDC.64 R94, c[0x0][0x5c8] ;  /* 0x00017200ff5e7b82 */ /* 0x000ee20000000a00 */
[----:B------:R-:W-:Y:S01]  /*1000*/  LOP3.LUT R90, R3, 0x3, RZ, 0xc0, !PT ;  /* 0x00000003035a7812 */ /* 0x000fe200078ec0ff */
[----:B01----:R-:W-:Y:S01]  /*1010*/  IMAD.SHL.U32 R7, R14, 0x40, RZ ;  /* 0x000000400e077824 */ /* 0x003fe200078e00ff */
[----:B------:R-:W-:Y:S01]  /*1020*/  LOP3.LUT R0, R0, 0x7, RZ, 0xc0, !PT ;  /* 0x0000000700007812 */ /* 0x000fe200078ec0ff */
[----:B------:R-:W-:Y:S01]  /*1030*/  ULEA.HI UR5, UR5, UR4, URZ, 0x5 ;  /* 0x0000000405057291 */ /* 0x000fe2000f8f283f */
[----:B------:R-:W-:Y:S01]  /*1040*/  LOP3.LUT R23, R4, 0x30, RZ, 0xc0, !PT ;  /* 0x0000003004177812 */ /* 0x000fe200078ec0ff */
[----:B------:R-:W-:Y:S01]  /*1050*/  IMAD R90, R90, -0x2, R5 ;  /* 0xfffffffe5a5a7824 */ /* 0x000fe200078e0205 */
[--C-:B------:R-:W-:Y:S01]  /*1060*/  LOP3.LUT R22, R7, 0x40, R0.reuse, 0xe2, !PT ;  /* 0x0000004007167812 */ /* 0x100fe200078ee200 */
[----:B------:R-:W-:Y:S01]  /*1070*/  USHF.R.S32.HI UR43, URZ, 0x5, UR5 ;  /* 0x000000053f2b7899 */ /* 0x000fe20008011405 */
[----:B------:R-:W-:Y:S01]  /*1080*/  IADD3 R5, RZ, -R23, -R0 ;  /* 0x80000017ff057210 */ /* 0x000fe20007ffe800 */
[----:B------:R-:W-:Y:S01]  /*1090*/  IMAD.MOV.U32 R0, RZ, RZ, -0x1 ;  /* 0xffffffffff007424 */ /* 0x000fe200078e00ff */
[C---:B------:R-:W-:Y:S01]  /*10a0*/  LOP3.LUT R97, R3.reuse, 0x80, RZ, 0xc0, !PT ;  /* 0x0000008003617812 */ /* 0x040fe200078ec0ff */
[----:B------:R-:W-:Y:S01]  /*10b0*/  IMAD.MOV.U32 R4, RZ, RZ, 0x1 ;  /* 0x00000001ff047424 */ /* 0x000fe200078e00ff */
[----:B------:R-:W-:Y:S01]  /*10c0*/  UISETP.LT.AND UP0, UPT, UR43, 0x1, UPT ;  /* 0x000000012b00788c */ /* 0x000fe2000bf01270 */
[----:B------:R-:W-:Y:S01]  /*10d0*/  IMAD R5, R14, -0x40, R5 ;  /* 0xffffffc00e057824 */ /* 0x000fe200078e0205 */
[----:B------:R-:W-:Y:S01]  /*10e0*/  ULDC UR4, c[0x0][0x284] ;  /* 0x0000a10000047ab9 */ /* 0x000fe20000000800 */
[----:B--2---:R-:W-:Y:S01]  /*10f0*/  SHF.L.U32 R0, R0, R91, RZ ;  /* 0x0000005b00007219 */ /* 0x004fe200000006ff */
[----:B------:R-:W-:Y:S01]  /*1100*/  USEL UR44, UR43, 0x1, UP0 ;  /* 0x000000012b2c7887 */ /* 0x000fe20008000000 */
[----:B------:R-:W-:Y:S01]  /*1110*/  LOP3.LUT R22, R22, R23, RZ, 0xfc, !PT ;  /* 0x0000001716167212 */ /* 0x000fe200078efcff */
[----:B------:R-:W-:Y:S01]  /*1120*/  IMAD.SHL.U32 R96, R3, 0x2, RZ ;  /* 0x0000000203607824 */ /* 0x000fe200078e00ff */
[----:B------:R-:W-:Y:S01]  /*1130*/  SHF.L.U32 R91, R4, R91, RZ ;  /* 0x0000005b045b7219 */ /* 0x000fe200000006ff */
[----:B------:R-:W-:Y:S01]  /*1140*/  VIADD R99, R5, UR4 ;  /* 0x0000000405637c36 */ /* 0x000fe20008000000 */
[----:B------:R-:W-:Y:S01]  /*1150*/  LOP3.LUT R112, R18, 0x1, RZ, 0xfc, !PT ;  /* 0x0000000112707812 */ /* 0x000fe200078efcff */
[----:B------:R-:W-:Y:S01]  /*1160*/  IMAD.MOV.U32 R23, RZ, RZ, RZ ;  /* 0x000000ffff177224 */ /* 0x000fe200078e00ff */
[C-C-:B---3--:R-:W-:Y:S01]  /*1170*/  SHF.L.U64.HI R92, R94.reuse, 0x7, R95.reuse ;  /* 0x000000075e5c7819 */ /* 0x148fe2000001025f */
[----:B------:R-:W-:Y:S01]  /*1180*/  UIADD3 UR44, UR43, -UR44, URZ ;  /* 0x8000002c2b2c7290 */ /* 0x000fe2000fffe03f */
[C---:B------:R-:W-:Y:S01]  /*1190*/  SHF.L.U64.HI R93, R94.reuse, 0x3, R95 ;  /* 0x000000035e5d7819 */ /* 0x040fe2000001025f */
[C---:B------:R-:W-:Y:S01]  /*11a0*/  IMAD.SHL.U32 R95, R94.reuse, 0x80, RZ ;  /* 0x000000805e5f7824 */ /* 0x040fe200078e00ff */
[----:B------:R-:W-:Y:S01]  /*11b0*/  SHF.R.U32.HI R97, RZ, 0x7, R97 ;  /* 0x00000007ff617819 */ /* 0x000fe20000011661 */
[----:B------:R-:W-:Y:S01]  /*11c0*/  IMAD.SHL.U32 R94, R94, 0x8, RZ ;  /* 0x000000085e5e7824 */ /* 0x000fe200078e00ff */
[----:B------:R-:W-:Y:S01]  /*11d0*/  LOP3.LUT R98, RZ, R0, RZ, 0x33, !PT ;  /* 0x00000000ff627212 */ /* 0x000fe200078e33ff */
[----:B------:R-:W-:Y:S01]  /*11e0*/  UMOV UR40, URZ ;  /* 0x0000003f00287c82 */ /* 0x000fe20008000000 */
[----:B------:R-:W-:-:S05]  /*11f0*/  UMOV UR41, URZ ;  /* 0x0000003f00297c82 */ /* 0x000fca0008000000 */
.L_x_156:
[----:B0-----:R-:W0:Y:S01]  /*1200*/  SHFL.IDX PT, R0, R97, RZ, 0x1f ;  /* 0x00001fff61007589 */ /* 0x001e2200000e0000 */
[----:B-1----:R-:W1:Y:S01]  /*1210*/  S2UR UR7, SR_CgaCtaId ;  /* 0x00000000000779c3 */ /* 0x002e620000008800 */
[----:B------:R-:W-:Y:S01]  /*1220*/  UMOV UR6, 0x400 ;  /* 0x0000040000067882 */ /* 0x000fe20000000000 */
[----:B0-----:R-:W-:Y:S01]  /*1230*/  R2UR UR4, R0 ;  /* 0x00000000000472ca */ /* 0x001fe200000e0000 */
[----:B-1----:R-:W-:-:S12]  /*1240*/  ULEA UR46, UR7, UR6, 0x18 ;  /* 0x00000006072e7291 */ /* 0x002fd8000f8ec03f */
[----:B------:R-:W-:-:S04]  /*1250*/  ULEA.HI UR5, UR4, UR4, URZ, 0x1 ;  /* 0x0000000404057291 */ /* 0x000fc8000f8f083f */
[----:B------:R-:W-:-:S04]  /*1260*/  ULOP3.LUT UR5, UR5, 0xffffe, URZ, 0xc0, !UPT ;  /* 0x000ffffe05057892 */ /* 0x000fc8000f8ec03f */
[----:B------:R-:W-:-:S03]  /*1270*/  UIADD3 UR5, UR4, -UR5, URZ ;  /* 0x8000000504057290 */ /* 0x000fc6000fffe03f */
[----:B------:R-:W-:Y:S01]  /*1280*/  ULDC UR4, c[0x0][0x28c] ;  /* 0x0000a30000047ab9 */ /* 0x000fe20000000800 */
[----:B------:R-:W-:Y:S01]  /*1290*/  ULEA UR5, UR5, UR46, 0xc ;  /* 0x0000002e05057291 */ /* 0x000fe2000f8e603f */
[----:B------:R-:W-:-:S03]  /*12a0*/  ISETP.LT.AND P0, PT, RZ, UR4, PT ;  /* 0x00000004ff007c0c */ /* 0x000fc6000bf01270 */
[----:B------:R-:W-:-:S04]  /*12b0*/  UIADD3 UR5, UR5, 0x100, URZ ;  /* 0x0000010005057890 */ /* 0x000fc8000fffe03f */
[----:B------:R-:W-:-:S04]  /*12c0*/  USHF.R.U32.HI UR5, URZ, 0x4, UR5 ;  /* 0x000000043f057899 */ /* 0x000fc80008011605 */
[----:B------:R-:W-:-:S04]  /*12d0*/  ULOP3.LUT UR5, UR5, 0x3fff, URZ, 0xc0, !UPT ;  /* 0x00003fff05057892 */ /* 0x000fc8000f8ec03f */
[----:B------:R-:W-:Y:S01]  /*12e0*/  ULOP3.LUT UR45, UR5, 0x10000, URZ, 0xfc, !UPT ;  /* 0x00010000052d7892 */ /* 0x000fe2000f8efc3f */
[----:B--2345:R-:W-:Y:S11]  /*12f0*/  @P0 BRA `(.L_x_13) ;  /* 0x0000000000400947 */ /* 0x03cff60003800000 */
[----:B------:R-:W-:Y:S01]  /*1300*/  MOV R0, 0x0 ;  /* 0x0000000000007802 */ /* 0x000fe20000000f00 */
[----:B------:R-:W-:Y:S01]  /*1310*/  ULDC.64 UR4, c[0x4][0x68] ;  /* 0x01001a0000047ab9 */ /* 0x000fe20000000a00 */
[----:B------:R-:W-:Y:S01]  /*1320*/  ULDC.64 UR6, c[0x4][0x8] ;  /* 0x0100020000067ab9 */ /* 0x000fe20000000a00 */
[----:B------:R-:W-:Y:S01]  /*1330*/  IMAD.U32 R4, RZ, RZ, UR4 ;  /* 0x00000004ff047e24 */ /* 0x000fe2000f8e00ff */
[----:B------:R0:W1:Y:S01]  /*1340*/  LDC.64 R14, c[0x4][R0] ;  /* 0x01000000000e7b82 */ /* 0x0000620000000a00 */
[----:B------:R-:W-:Y:S01]  /*1350*/  IMAD.U32 R5, RZ, RZ, UR5 ;  /* 0x00000005ff057e24 */ /* 0x000fe2000f8e00ff */
[----:B------:R-:W-:Y:S01]  /*1360*/  ULDC.64 UR4, c[0x4][0x70] ;  /* 0x01001c0000047ab9 */ /* 0x000fe20000000a00 */
[----:B------:R-:W-:Y:S02]  /*1370*/  IMAD.U32 R10, RZ, RZ, UR6 ;  /* 0x00000006ff0a7e24 */ /* 0x000fe4000f8e00ff */
[----:B------:R-:W-:Y:S02]  /*1380*/  IMAD.U32 R6, RZ, RZ, UR4 ;  /* 0x00000004ff067e24 */ /* 0x000fe4000f8e00ff */
[----:B------:R-:W-:-:S02]  /*1390*/  IMAD.U32 R7, RZ, RZ, UR5 ;  /* 0x00000005ff077e24 */ /* 0x000fc4000f8e00ff */
[----:B------:R-:W-:Y:S02]  /*13a0*/  IMAD.U32 R11, RZ, RZ, UR7 ;  /* 0x00000007ff0b7e24 */ /* 0x000fe4000f8e00ff */
[----:B------:R-:W-:Y:S02]  /*13b0*/  IMAD.MOV.U32 R8, RZ, RZ, 0x1e1 ;  /* 0x000001e1ff087424 */ /* 0x000fe400078e00ff */
[----:B------:R-:W-:Y:S02]  /*13c0*/  IMAD.MOV.U32 R12, RZ, RZ, 0x1 ;  /* 0x00000001ff0c7424 */ /* 0x000fe400078e00ff */
[----:B0-----:R-:W-:-:S07]  /*13d0*/  IMAD.MOV.U32 R13, RZ, RZ, RZ ;  /* 0x000000ffff0d7224 */ /* 0x001fce00078e00ff */
[----:B------:R-:W-:-:S07]  /*13e0*/  LEPC R20, `(.L_x_13) ;  /* 0x000000001014794e */ /* 0x000fce0000000000 */
[----:B-1---5:R-:W-:Y:S05]  /*13f0*/  CALL.ABS.NOINC R14 ;  /* 0x000000000e007343 */ /* 0x022fea0003c00000 */
.L_x_13:
[----:B------:R-:W-:-:S13]  /*1400*/  ISETP.NE.AND P0, PT, R112, 0x3, PT ;  /* 0x000000037000780c */ /* 0x000fda0003f05270 */
[----:B------:R-:W-:Y:S05]  /*1410*/  @!P0 BRA `(.L_x_14) ;  /* 0x0000000000048947 */ /* 0x000fea0003800000 */
[----:B------:R-:W-:Y:S01]  /*1420*/  BPT.TRAP 0x1 ;  /* 0x000000040000795c */ /* 0x000fe20000300000 */
.L_x_14:
[----:B------:R-:W-:Y:S02]  /*1430*/  IMAD.U32 R3, RZ, RZ, UR41 ;  /* 0x00000029ff037e24 */ /* 0x000fe4000f8e00ff */
[----:B------:R-:W-:-:S03]  /*1440*/  IMAD.U32 R0, RZ, RZ, UR40 ;  /* 0x00000028ff007e24 */ /* 0x000fc6000f8e00ff */
[----:B------:R-:W-:Y:S02]  /*1450*/  LEA R3, R3, UR46, 0x3 ;  /* 0x0000002e03037c11 */ /* 0x000fe4000f8e18ff */
[----:B------:R-:W-:-:S04]  /*1460*/  SHF.L.U32 R0, R0, 0x1f, RZ ;  /* 0x0000001f00007819 */ /* 0x000fc800000006ff */
[----:B------:R0:W1:Y:S01]  /*1470*/  SYNCS.PHASECHK.TRANS64.TRYWAIT P1, [R3+URZ], R0 ;  /* 0x00000000030075a7 */ /* 0x000062000802017f */
[----:B------:R-:W-:Y:S05]  /*1480*/  @!P0 BRA `(.L_x_15) ;  /* 0x0000000000048947 */ /* 0x000fea0003800000 */
[----:B------:R-:W-:Y:S01]  /*1490*/  BPT.TRAP 0x1 ;  /* 0x000000040000795c */ /* 0x000fe20000300000 */
.L_x_15:
[----:B------:R-:W-:-:S05]  /*14a0*/  IMAD.U32 R4, RZ, RZ, UR44 ;  /* 0x0000002cff047e24 */ /* 0x000fca000f8e00ff */
[----:B------:R-:W-:Y:S01]  /*14b0*/  ISETP.GE.AND P2, PT, R4, 0x1, PT ;  /* 0x000000010400780c */ /* 0x000fe20003f46270 */
[----:B-1----:R-:W-:-:S12]  /*14c0*/  @P1 BRA `(.L_x_16) ;  /* 0x0000000000081947 */ /* 0x002fd80003800000 */
[----:B------:R-:W1:Y:S02]  /*14d0*/  SYNCS.PHASECHK.TRANS64.TRYWAIT P1, [R3+URZ], R0 ;  /* 0x00000000030075a7 */ /* 0x000e64000802017f */
[----:B-1----:R-:W-:Y:S05]  /*14e0*/  @!P1 BRA `(.L_x_17) ;  /* 0x00000070007c9947 */ /* 0x002fea0003800000 */
.L_x_16:
[----:B------:R-:W-:Y:S05]  /*14f0*/  WARPSYNC.ALL ;  /* 0x0000000000007948 */ /* 0x000fea0003800000 */
[----:B------:R-:W-:Y:S01]  /*1500*/  UIADD3 UR4, UR46, 0x14100, URZ ;  /* 0x000141002e047890 */ /* 0x000fe2000fffe03f */
[----:B------:R-:W-:Y:S01]  /*1510*/  WARPGROUP.ARRIVE ;  /* 0x00000000000079c5 */ /* 0x000fe20000000000 */
[----:B------:R-:W-:Y:S02]  /*1520*/  ULEA UR10, UR41, UR45, 0xa ;  /* 0x0000002d290a7291 */ /* 0x000fe4000f8e503f */
[----:B------:R-:W-:Y:S01]  /*1530*/  USHF.R.U32.HI UR4, URZ, 0x4, UR4 ;  /* 0x000000043f047899 */ /* 0x000fe20008011604 */
[----:B------:R-:W-:Y:S01]  /*1540*/  UMOV UR5, 0x80000020 ;  /* 0x8000002000057882 */ /* 0x000fe20000000000 */
[----:B------:R-:W-:-:S02]  /*1550*/  UMOV UR7, 0x80000020 ;  /* 0x8000002000077882 */ /* 0x000fc40000000000 */
[----:B------:R-:W-:Y:S02]  /*1560*/  ULOP3.LUT UR4, UR4, 0x3fff, URZ, 0xc0, !UPT ;  /* 0x00003fff04047892 */ /* 0x000fe4000f8ec03f */
[----:B------:R-:W-:Y:S02]  /*1570*/  UIADD3 UR11, UR10, 0x200, URZ ;  /* 0x000002000a0b7890 */ /* 0x000fe4000fffe03f */
[----:B------:R-:W-:-:S03]  /*1580*/  ULOP3.LUT UR8, UR4, 0x10000, URZ, 0xfc, !UPT ;  /* 0x0001000004087892 */ /* 0x000fc6000f8efc3f */
[----:B------:R-:W-:Y:S01]  /*1590*/  UMOV UR4, UR10 ;  /* 0x0000000a00047c82 */ /* 0x000fe20008000000 */
[----:B------:R-:W-:-:S07]  /*15a0*/  ULEA UR9, UR41, UR8, 0x8 ;  /* 0x0000000829097291 */ /* 0x000fce000f8e403f */
[----:B------:R-:W-:Y:S02]  /*15b0*/  UMOV UR6, UR9 ;  /* 0x0000000900067c82 */ /* 0x000fe40008000000 */
[----:B------:R-:W-:Y:S01]  /*15c0*/  HGMMA.64x64x16.F32.BF16 R56, gdesc[UR4], RZ, !UPT, gsb0 ;  /* 0x00e00000043879f0 */ /* 0x000fe2000c0018ff */
[----:B------:R-:W-:Y:S01]  /*15d0*/  UMOV UR4, UR11 ;  /* 0x0000000b00047c82 */ /* 0x000fe20008000000 */
[----:B------:R-:W-:Y:S01]  /*15e0*/  UMOV UR5, 0x80000020 ;  /* 0x8000002000057882 */ /* 0x000fe20000000000 */
[----:B------:R-:W-:Y:S02]  /*15f0*/  WARPGROUP.DEPBAR.LE gsb0, 0x0 ;  /* 0x00008000000079c5 */ /* 0x000fe40000010000 */
[----:B------:R-:W-:-:S06]  /*1600*/  WARPGROUP.ARRIVE ;  /* 0x00000000000079c5 */ /* 0x000fcc0000000000 */
[----:B------:R-:W-:Y:S01]  /*1610*/  HGMMA.64x64x16.F32.BF16 R24, gdesc[UR4], RZ, !UPT, gsb0 ;  /* 0x00e00000041879f0 */ /* 0x000fe2000c0018ff */
[----:B------:R-:W-:Y:S02]  /*1620*/  UIADD3 UR4, UR10, 0x2, URZ ;  /* 0x000000020a047890 */ /* 0x000fe4000fffe03f */
[----:B------:R-:W-:Y:S01]  /*1630*/  UIADD3 UR6, UR9, 0x2, URZ ;  /* 0x0000000209067890 */ /* 0x000fe2000fffe03f */
[----:B------:R-:W-:Y:S01]  /*1640*/  UMOV UR5, 0x80000020 ;  /* 0x8000002000057882 */ /* 0x000fe20000000000 */
[----:B------:R-:W-:Y:S01]  /*1650*/  UMOV UR7, 0x80000020 ;  /* 0x8000002000077882 */ /* 0x000fe20000000000 */
[----:B------:R-:W-:Y:S01]  /*1660*/  UIADD3 UR10, UR10, 0x202, URZ ;  /* 0x000002020a0a7890 */ /* 0x000fe2000fffe03f */
[----:B------:R-:W-:Y:S02]  /*1670*/  WARPGROUP.DEPBAR.LE gsb0, 0x0 ;  /* 0x00008000000079c5 */ /* 0x000fe40000010000 */
[----:B------:R-:W-:-:S06]  /*1680*/  WARPGROUP.ARRIVE ;  /* 0x00000000000079c5 */ /* 0x000fcc0000000000 */
[----:B------:R-:W-:Y:S01]  /*1690*/  HGMMA.64x64x16.F32.BF16 R56, gdesc[UR4], R56, gsb0 ;  /* 0x00e00000043879f0 */ /* 0x000fe20008001838 */
[----:B------:R-:W-:Y:S01]  /*16a0*/  UMOV UR4, UR10 ;  /* 0x0000000a00047c82 */ /* 0x000fe20008000000 */
[----:B------:R-:W-:Y:S01]  /*16b0*/  UMOV UR5, 0x80000020 ;  /* 0x8000002000057882 */ /* 0x000fe20000000000 */
[----:B------:R-:W-:Y:S02]  /*16c0*/  WARPGROUP.DEPBAR.LE gsb0, 0x0 ;  /* 0x00008000000079c5 */ /* 0x000fe40000010000 */
[----:B------:R-:W-:-:S06]  /*16d0*/  WARPGROUP.ARRIVE ;  /* 0x00000000000079c5 */ /* 0x000fcc0000000000 */
[----:B------:R-:W-:Y:S03]  /*16e0*/  HGMMA.64x64x16.F32.BF16 R24, gdesc[UR4], R24, gsb0 ;  /* 0x00e00000041879f0 */ /* 0x000fe60008001818 */
[----:B------:R-:W-:Y:S02]  /*16f0*/  WARPGROUP.DEPBAR.LE gsb0, 0x0 ;  /* 0x00008000000079c5 */ /* 0x000fe40000010000 */
[----:B------:R-:W-:Y:S05]  /*1700*/  @!P2 BRA `(.L_x_18) ;  /* 0x000000040014a947 */ /* 0x000fea0003800000 */
[----:B------:R-:W-:Y:S01]  /*1710*/  UIADD3 UR4, UR41, 0x1, URZ ;  /* 0x0000000129047890 */ /* 0x000fe2000fffe03f */
[----:B01----:R-:W-:Y:S01]  /*1720*/  IMAD.U32 R0, RZ, RZ, UR44 ;  /* 0x0000002cff007e24 */ /* 0x003fe2000f8e00ff */
[----:B------:R-:W-:Y:S02]  /*1730*/  UMOV UR10, UR41 ;  /* 0x00000029000a7c82 */ /* 0x000fe40008000000 */
[----:B------:R-:W-:-:S04]  /*1740*/  UISETP.NE.AND UP0, UPT, UR4, 0x5, UPT ;  /* 0x000000050400788c */ /* 0x000fc8000bf05270 */
[----:B------:R-:W-:Y:S02]  /*1750*/  USEL UR5, URZ, 0x1, UP0 ;  /* 0x000000013f057887 */ /* 0x000fe40008000000 */
[----:B------:R-:W-:Y:S02]  /*1760*/  USEL UR9, UR4, URZ, UP0 ;  /* 0x0000003f04097287 */ /* 0x000fe40008000000 */
[----:B------:R-:W-:-:S06]  /*1770*/  ULOP3.LUT UR5, UR40, UR5, URZ, 0x3c, !UPT ;  /* 0x0000000528057292 */ /* 0x000fcc000f8e3c3f */
[----:B------:R-:W-:-:S07]  /*1780*/  IMAD.U32 R5, RZ, RZ, UR5 ;  /* 0x00000005ff057e24 */ /* 0x000fce000f8e00ff */
.L_x_25:
[----:B01----:R-:W-:Y:S05]  /*1790*/  @!P0 BRA `(.L_x_19) ;  /* 0x0000000000048947 */ /* 0x003fea0003800000 */
[----:B------:R-:W-:Y:S01]  /*17a0*/  BPT.TRAP 0x1 ;  /* 0x000000040000795c */ /* 0x000fe20000300000 */
.L_x_19:
[----:B------:R-:W0:Y:S01]  /*17b0*/  S2UR UR5, SR_CgaCtaId ;  /* 0x00000000000579c3 */ /* 0x000e220000008800 */
[----:B------:R-:W-:Y:S01]  /*17c0*/  UMOV UR4, 0x400 ;  /* 0x0000040000047882 */ /* 0x000fe20000000000 */
[----:B------:R-:W-:Y:S01]  /*17d0*/  SHF.L.U32 R3, R5, 0x1f, RZ ;  /* 0x0000001f05037819 */ /* 0x000fe200000006ff */
[----:B0-----:R-:W-:-:S04]  /*17e0*/  ULEA UR14, UR5, UR4, 0x18 ;  /* 0x00000004050e7291 */ /* 0x001fc8000f8ec03f */
[----:B------:R-:W-:-:S09]  /*17f0*/  ULEA UR4, UR9, UR14, 0x3 ;  /* 0x0000000e09047291 */ /* 0x000fd2000f8e183f */
[----:B------:R0:W1:Y:S01]  /*1800*/  SYNCS.PHASECHK.TRANS64.TRYWAIT P1, [UR4], R3 ;  /* 0x00000003ff0075a7 */ /* 0x0000620008020144 */
[----:B------:R-:W-:Y:S05]  /*1810*/  @!P0 BRA `(.L_x_20) ;  /* 0x0000000000048947 */ /* 0x000fea0003800000 */
[----:B------:R-:W-:Y:S01]  /*1820*/  BPT.TRAP 0x1 ;  /* 0x000000040000795c */ /* 0x000fe20000300000 */
.L_x_20:
[----:B-1----:R-:W-:Y:S05]  /*1830*/  @P1 BRA `(.L_x_21) ;  /* 0x0000000000081947 */ /* 0x002fea0003800000 */
[----:B------:R-:W1:Y:S02]  /*1840*/  SYNCS.PHASECHK.TRANS64.TRYWAIT P1, [UR4], R3 ;  /* 0x00000003ff0075a7 */ /* 0x000e640008020144 */
[----:B-1----:R-:W-:Y:S05]  /*1850*/  @!P1 BRA `(.L_x_22) ;  /* 0x0000006c00b49947 */ /* 0x002fea0003800000 */
.L_x_21:
[----:B------:R-:W-:Y:S01]  /*1860*/  ULEA UR11, UR9, UR8, 0x8 ;  /* 0x00000008090b7291 */ /* 0x000fe2000f8e403f */
[----:B------:R-:W-:Y:S01]  /*1870*/  WARPGROUP.ARRIVE ;  /* 0x00000000000079c5 */ /* 0x000fe20000000000 */
[----:B------:R-:W-:Y:S01]  /*1880*/  ULEA UR12, UR9, UR45, 0xa ;  /* 0x0000002d090c7291 */ /* 0x000fe2000f8e503f */
[----:B------:R-:W-:Y:S01]  /*1890*/  UMOV UR7, 0x80000020 ;  /* 0x8000002000077882 */ /* 0x000fe20000000000 */
[----:B------:R-:W-:Y:S02]  /*18a0*/  UMOV UR5, 0x80000020 ;  /* 0x8000002000057882 */ /* 0x000fe40000000000 */
[----:B------:R-:W-:Y:S01]  /*18b0*/  UIADD3 UR13, UR12, 0x200, URZ ;  /* 0x000002000c0d7890 */ /* 0x000fe2000fffe03f */
[----:B------:R-:W-:Y:S02]  /*18c0*/  UMOV UR6, UR11 ;  /* 0x0000000b00067c82 */ /* 0x000fe40008000000 */
[----:B------:R-:W-:Y:S02]  /*18d0*/  UMOV UR4, UR12 ;  /* 0x0000000c00047c82 */ /* 0x000fe40008000000 */
[----:B------:R-:W-:Y:S01]  /*18e0*/  HGMMA.64x64x16.F32.BF16 R56, gdesc[UR4], R56, gsb0 ;  /* 0x00e00000043879f0 */ /* 0x000fe20008001838 */
[----:B------:R-:W-:Y:S01]  /*18f0*/  UMOV UR5, 0x80000020 ;  /* 0x8000002000057882 */ /* 0x000fe20000000000 */
[----:B------:R-:W-:Y:S01]  /*1900*/  UMOV UR4, UR13 ;  /* 0x0000000d00047c82 */ /* 0x000fe20008000000 */
[----:B------:R-:W-:-:S02]  /*1910*/  WARPGROUP.DEPBAR.LE gsb0, 0x0 ;  /* 0x00008000000079c5 */ /* 0x000fc40000010000 */
[----:B------:R-:W-:-:S06]  /*1920*/  WARPGROUP.ARRIVE ;  /* 0x00000000000079c5 */ /* 0x000fcc0000000000 */
[----:B------:R-:W-:Y:S01]  /*1930*/  HGMMA.64x64x16.F32.BF16 R24, gdesc[UR4], R24, gsb0 ;  /* 0x00e00000041879f0 */ /* 0x000fe20008001818 */
        /* <DEDUP_REMOVED lines=15> */
[----:B------:R-:W-:Y:S01]  /*1a30*/  BPT.TRAP 0x1 ;  /* 0x000000040000795c */ /* 0x000fe20000300000 */
.L_x_23:
[----:B------:R-:W-:Y:S01]  /*1a40*/  ULEA UR4, UR10, UR14, 0x3 ;  /* 0x0000000e0a047291 */ /* 0x000fe2000f8e183f */
[----:B------:R-:W-:-:S03]  /*1a50*/  ISETP.GT.U32.AND P1, PT, R18, 0x1, PT ;  /* 0x000000011200780c */ /* 0x000fc60003f24070 */
[----:B------:R-:W-:-:S04]  /*1a60*/  UIADD3 UR4, UR4, 0x28, URZ ;  /* 0x0000002804047890 */ /* 0x000fc8000fffe03f */
[----:B------:R-:W-:-:S09]  /*1a70*/  UPRMT UR4, URZ, 0x654, UR4 ;  /* 0x000006543f047896 */ /* 0x000fd20008000004 */
[----:B------:R-:W-:Y:S01]  /*1a80*/  SYNCS.ARRIVE.TRANS64.RED.A1T0 RZ, [UR4], RZ ;  /* 0x000000ffffff79a7 */ /* 0x000fe20008100404 */
[----:B------:R-:W-:Y:S05]  /*1a90*/  @P1 BRA `(.L_x_24) ;  /* 0x0000000000041947 */ /* 0x000fea0003800000 */
[----:B------:R-:W-:Y:S01]  /*1aa0*/  BPT.TRAP 0x1 ;  /* 0x000000040000795c */ /* 0x000fe20000300000 */
.L_x_24:
[----:B------:R-:W-:Y:S01]  /*1ab0*/  UIADD3 UR9, UR9, 0x1, URZ ;  /* 0x0000000109097890 */ /* 0x000fe2000fffe03f */
[C---:B------:R-:W-:Y:S01]  /*1ac0*/  ISETP.GT.AND P1, PT, R0.reuse, 0x1, PT ;  /* 0x000000010000780c */ /* 0x040fe20003f24270 */
[----:B------:R-:W-:Y:S01]  /*1ad0*/  UIADD3 UR10, UR10, 0x1, URZ ;  /* 0x000000010a0a7890 */ /* 0x000fe2000fffe03f */
[----:B------:R-:W-:Y:S01]  /*1ae0*/  VIADD R0, R0, 0xffffffff ;  /* 0xffffffff00007836 */ /* 0x000fe20000000000 */
[----:B------:R-:W-:Y:S02]  /*1af0*/  UISETP.NE.AND UP0, UPT, UR9, 0x5, UPT ;  /* 0x000000050900788c */ /* 0x000fe4000bf05270 */
[----:B------:R-:W-:Y:S02]  /*1b00*/  UISETP.NE.AND UP1, UPT, UR10, 0x5, UPT ;  /* 0x000000050a00788c */ /* 0x000fe4000bf25270 */
[----:B------:R-:W-:Y:S02]  /*1b10*/  USEL UR4, URZ, 0x1, UP0 ;  /* 0x000000013f047887 */ /* 0x000fe40008000000 */
[----:B------:R-:W-:-:S02]  /*1b20*/  USEL UR9, UR9, URZ, UP0 ;  /* 0x0000003f09097287 */ /* 0x000fc40008000000 */
[----:B------:R-:W-:Y:S02]  /*1b30*/  USEL UR10, UR10, URZ, UP1 ;  /* 0x0000003f0a0a7287 */ /* 0x000fe40008800000 */
[----:B------:R-:W-:Y:S01]  /*1b40*/  LOP3.LUT R5, R5, UR4, RZ, 0x3c, !PT ;  /* 0x0000000405057c12 */ /* 0x000fe2000f8e3cff */
[----:B------:R-:W-:Y:S09]  /*1b50*/  @P1 BRA `(.L_x_25) ;  /* 0xfffffffc000c1947 */ /* 0x000ff2000383ffff */
.L_x_18:
[----:B01----:R-:W0:Y:S02]  /*1b60*/  LDC R0, c[0x0][0x28c] ;  /* 0x0000a300ff007b82 */ /* 0x003e240000000800 */
[----:B0-----:R-:W-:-:S13]  /*1b70*/  ISETP.GE.AND P1, PT, R0, 0x1, PT ;  /* 0x000000010000780c */ /* 0x001fda0003f26270 */
[----:B------:R-:W-:Y:S05]  /*1b80*/  @!P1 BRA `(.L_x_26) ;  /* 0x0000000000409947 */ /* 0x000fea0003800000 */
[----:B------:R-:W-:Y:S05]  /*1b90*/  @!P0 BRA `(.L_x_27) ;  /* 0x0000000000048947 */ /* 0x000fea0003800000 */
[----:B------:R-:W-:Y:S01]  /*1ba0*/  BPT.TRAP 0x1 ;  /* 0x000000040000795c */ /* 0x000fe20000300000 */
.L_x_27:
[----:B------:R-:W0:Y:S01]  /*1bb0*/  S2UR UR7, SR_CgaCtaId ;  /* 0x00000000000779c3 */ /* 0x000e220000008800 */
[----:B------:R-:W-:Y:S01]  /*1bc0*/  UIADD3 UR6, UR44, UR41, URZ ;  /* 0x000000292c067290 */ /* 0x000fe2000fffe03f */
[----:B------:R-:W-:-:S03]  /*1bd0*/  ISETP.GT.U32.AND P0, PT, R18, 0x1, PT ;  /* 0x000000011200780c */ /* 0x000fc60003f04070 */
[----:B------:R-:W-:-:S04]  /*1be0*/  UIMAD.WIDE.U32 UR4, UR6, -0x33333333, URZ ;  /* 0xcccccccd060478a5 */ /* 0x000fc8000f8e003f */
[----:B------:R-:W-:-:S03]  /*1bf0*/  USHF.R.U32.HI UR4, URZ, 0x2, UR5 ;  /* 0x000000023f047899 */ /* 0x000fc60008011605 */
[----:B------:R-:W-:Y:S01]  /*1c00*/  UMOV UR5, 0x400 ;  /* 0x0000040000057882 */ /* 0x000fe20000000000 */
[----:B------:R-:W-:Y:S02]  /*1c10*/  UIMAD UR6, UR4, -0x5, UR6 ;  /* 0xfffffffb040678a4 */ /* 0x000fe4000f8e0206 */
[----:B0-----:R-:W-:-:S04]  /*1c20*/  ULEA UR5, UR7, UR5, 0x18 ;  /* 0x0000000507057291 */ /* 0x001fc8000f8ec03f */
[----:B------:R-:W-:-:S04]  /*1c30*/  ULEA UR6, UR6, UR5, 0x3 ;  /* 0x0000000506067291 */ /* 0x000fc8000f8e183f */
[----:B------:R-:W-:-:S04]  /*1c40*/  UIADD3 UR6, UR6, 0x28, URZ ;  /* 0x0000002806067890 */ /* 0x000fc8000fffe03f */
[----:B------:R-:W-:-:S09]  /*1c50*/  UPRMT UR6, URZ, 0x654, UR6 ;  /* 0x000006543f067896 */ /* 0x000fd20008000006 */
[----:B------:R-:W-:Y:S01]  /*1c60*/  SYNCS.ARRIVE.TRANS64.RED.A1T0 RZ, [UR6], RZ ;  /* 0x000000ffffff79a7 */ /* 0x000fe20008100406 */
[----:B------:R-:W-:Y:S05]  /*1c70*/  @P0 BRA `(.L_x_26) ;  /* 0x0000000000040947 */ /* 0x000fea0003800000 */
[----:B------:R-:W-:Y:S01]  /*1c80*/  BPT.TRAP 0x1 ;  /* 0x000000040000795c */ /* 0x000fe20000300000 */
.L_x_26:
[----:B------:R-:W-:Y:S01]  /*1c90*/  IMAD.SHL.U32 R3, R100, 0x40, RZ ;  /* 0x0000004064037824 */ /* 0x000fe200078e00ff */
[----:B------:R-:W-:Y:S01]  /*1ca0*/  UIADD3 UR41, UR43, UR41, URZ ;  /* 0x000000292b297290 */ /* 0x000fe2000fffe03f */
[----:B------:R-:W-:Y:S01]  /*1cb0*/  SHF.R.S32.HI R21, RZ, 0x1f, R19 ;  /* 0x0000001fff157819 */ /* 0x000fe20000011413 */
[----:B------:R-:W-:Y:S01]  /*1cc0*/  ULDC UR7, c[0x0][0x288] ;  /* 0x0000a20000077ab9 */ /* 0x000fe20000000800 */
[----:B------:R-:W-:Y:S01]  /*1cd0*/  IMAD.SHL.U32 R6, R107, 0x100, RZ ;  /* 0x000001006b067824 */ /* 0x000fe200078e00ff */
[C---:B------:R-:W-:Y:S01]  /*1ce0*/  LOP3.LUT R8, R3.reuse, 0x6, R96, 0xf8, !PT ;  /* 0x0000000603087812 */ /* 0x040fe200078ef860 */
[----:B------:R-:W-:Y:S01]  /*1cf0*/  UISETP.GT.U32.AND UP0, UPT, UR41, 0x4, UPT ;  /* 0x000000042900788c */ /* 0x000fe2000bf04070 */
[----:B------:R-:W-:Y:S01]  /*1d00*/  ISETP.GE.AND P0, PT, R3, UR7, PT ;  /* 0x0000000703007c0c */ /* 0x000fe2000bf06270 */
[----:B------:R-:W-:Y:S01]  /*1d10*/  ULDC.64 UR4, c[0x0][0x5d0] ;  /* 0x0001740000047ab9 */ /* 0x000fe20000000a00 */
[----:B------:R-:W-:Y:S01]  /*1d20*/  SHF.R.S32.HI R9, RZ, 0x1f, R8 ;  /* 0x0000001fff097819 */ /* 0x000fe20000011408 */
[----:B------:R-:W-:Y:S01]  /*1d30*/  ULDC UR10, c[0x0][0x284] ;  /* 0x0000a100000a7ab9 */ /* 0x000fe20000000800 */
[----:B------:R-:W-:Y:S01]  /*1d40*/  IMAD R0, R21, UR4, RZ ;  /* 0x0000000415007c24 */ /* 0x000fe2000f8e02ff */
[----:B------:R-:W-:Y:S01]  /*1d50*/  UISETP.LT.U32.AND UP0, UPT, UR43, 0x5, UP0 ;  /* 0x000000052b00788c */ /* 0x000fe20008701070 */
[----:B------:R-:W-:Y:S01]  /*1d60*/  ISETP.GE.OR P0, PT, R6, UR10, P0 ;  /* 0x0000000a06007c0c */ /* 0x000fe20008706670 */
[----:B------:R-:W-:Y:S01]  /*1d70*/  UISETP.GE.U32.AND UP1, UPT, UR43, 0x5, UPT ;  /* 0x000000052b00788c */ /* 0x000fe2000bf26070 */
[C---:B------:R-:W-:Y:S01]  /*1d80*/  IMAD R7, R19.reuse, UR5, R0 ;  /* 0x0000000513077c24 */ /* 0x040fe2000f8e0200 */
[----:B------:R-:W-:Y:S01]  /*1d90*/  USEL UR6, URZ, 0x1, !UP0 ;  /* 0x000000013f067887 */ /* 0x000fe2000c000000 */
[----:B------:R-:W-:Y:S01]  /*1da0*/  IMAD.WIDE.U32 R4, R19, UR4, R8 ;  /* 0x0000000413047c25 */ /* 0x000fe2000f8e0008 */
[----:B------:R-:W-:Y:S01]  /*1db0*/  UIMAD.WIDE.U32 UR4, UR41, -0x33333333, URZ ;  /* 0xcccccccd290478a5 */ /* 0x000fe2000f8e003f */
[----:B------:R-:W-:-:S02]  /*1dc0*/  ULDC.64 UR8, c[0x0][0x5c8] ;  /* 0x0001720000087ab9 */ /* 0x000fc40000000a00 */
[----:B------:R-:W-:Y:S01]  /*1dd0*/  IMAD.WIDE R106, R107, 0x100, R22 ;  /* 0x000001006b6a7825 */ /* 0x000fe200078e0216 */
[----:B------:R-:W-:Y:S02]  /*1de0*/  USHF.R.U32.HI UR4, URZ, 0x2, UR5 ;  /* 0x000000023f047899 */ /* 0x000fe40008011605 */
[----:B------:R-:W-:Y:S01]  /*1df0*/  ULOP3.LUT UR40, UR40, UR6, URZ, 0x3c, !UPT ;  /* 0x0000000628287292 */ /* 0x000fe2000f8e3c3f */
[----:B------:R-:W-:Y:S01]  /*1e00*/  IMAD R11, R107, UR8, RZ ;  /* 0x000000086b0b7c24 */ /* 0x000fe2000f8e02ff */
[----:B------:R-:W-:Y:S01]  /*1e10*/  UIMAD UR41, UR4, -0x5, UR41 ;  /* 0xfffffffb042978a4 */ /* 0x000fe2000f8e0229 */
[----:B------:R-:W-:Y:S01]  /*1e20*/  IMAD.IADD R5, R5, 0x1, R7 ;  /* 0x0000000105057824 */ /* 0x000fe200078e0207 */
[----:B------:R-:W-:Y:S01]  /*1e30*/  @UP1 ULOP3.LUT UR40, UR40, 0x1, UR4, 0x78, !UPT ;  /* 0x0000000128281892 */ /* 0x000fe2000f8e7804 */
[C---:B------:R-:W-:Y:S02]  /*1e40*/  IMAD R11, R106.reuse, UR9, R11 ;  /* 0x000000096a0b7c24 */ /* 0x040fe4000f8e020b */
[----:B------:R-:W-:-:S04]  /*1e50*/  IMAD.WIDE.U32 R110, R106, UR8, R4 ;  /* 0x000000086a6e7c25 */ /* 0x000fc8000f8e0004 */
[----:B------:R-:W-:Y:S01]  /*1e60*/  IMAD.MOV.U32 R0, RZ, RZ, -0x1 ;  /* 0xffffffffff007424 */ /* 0x000fe200078e00ff */
[----:B------:R-:W-:Y:S06]  /*1e70*/  @P0 BRA `(.L_x_28) ;  /* 0x0000004c00000947 */ /* 0x000fec0003800000 */
[----:B-----5:R-:W-:Y:S01]  /*1e80*/  FSETP.NEU.AND P1, PT, R89, RZ, PT ;  /* 0x000000ff5900720b */ /* 0x020fe20003f2d000 */
[----:B------:R-:W-:Y:S01]  /*1e90*/  IMAD.IADD R4, R90, 0x1, -R3 ;  /* 0x000000015a047824 */ /* 0x000fe200078e0a03 */
[----:B------:R-:W-:Y:S01]  /*1ea0*/  BSSY B0, `(.L_x_28) ;  /* 0x00004bd000007945 */ /* 0x000fe20003800000 */
[----:B------:R-:W-:Y:S02]  /*1eb0*/  IMAD.IADD R3, R99, 0x1, -R6 ;  /* 0x0000000163037824 */ /* 0x000fe400078e0a06 */
[----:B------:R-:W-:Y:S01]  /*1ec0*/  IMAD.IADD R103, R111, 0x1, R11 ;  /* 0x000000016f677824 */ /* 0x000fe200078e020b */
[----:B------:R-:W-:-:S04]  /*1ed0*/  ISETP.GT.AND P6, PT, R4, RZ, PT ;  /* 0x000000ff0400720c */ /* 0x000fc80003fc4270 */
[----:B------:R-:W-:-:S03]  /*1ee0*/  ISETP.GT.AND P0, PT, R3, RZ, P6 ;  /* 0x000000ff0300720c */ /* 0x000fc60003704270 */
[----:B------:R-:W-:Y:S10]  /*1ef0*/  @!P1 BRA `(.L_x_29) ;  /* 0x0000003400709947 */ /* 0x000ff40003800000 */
[----:B------:R-:W0:Y:S01]  /*1f00*/  LDC.64 R14, c[0x0][0x5b8] ;  /* 0x00016e00ff0e7b82 */ /* 0x000e220000000a00 */
[----:B------:R-:W-:-:S07]  /*1f10*/  ULDC.64 UR4, c[0x0][0x5c0] ;  /* 0x0001700000047ab9 */ /* 0x000fce0000000a00 */
[----:B------:R-:W1:Y:S08]  /*1f20*/  LDC.64 R104, c[0x0][0x5b0] ;  /* 0x00016c00ff687b82 */ /* 0x000e700000000a00 */
[----:B------:R-:W2:Y:S01]  /*1f30*/  LDC.64 R12, c[0x0][0x5a8] ;  /* 0x00016a00ff0c7b82 */ /* 0x000ea20000000a00 */
[-C--:B0-----:R-:W-:Y:S02]  /*1f40*/  IMAD R6, R21, R14.reuse, RZ ;  /* 0x0000000e15067224 */ /* 0x081fe400078e02ff */
[----:B------:R-:W-:-:S04]  /*1f50*/  IMAD.WIDE.U32 R20, R19, R14, R8 ;  /* 0x0000000e13147225 */ /* 0x000fc800078e0008 */
[----:B------:R-:W-:Y:S02]  /*1f60*/  IMAD R113, R19, R15, R6 ;  /* 0x0000000f13717224 */ /* 0x000fe400078e0206 */
[-C--:B-1----:R-:W-:Y:S02]  /*1f70*/  IMAD R5, R107, R104.reuse, RZ ;  /* 0x000000686b057224 */ /* 0x082fe400078e02ff */
[----:B------:R-:W-:Y:S02]  /*1f80*/  IMAD.IADD R101, R21, 0x1, R113 ;  /* 0x0000000115657824 */ /* 0x000fe400078e0271 */
[----:B------:R-:W-:Y:S02]  /*1f90*/  IMAD.MOV.U32 R100, RZ, RZ, R20 ;  /* 0x000000ffff647224 */ /* 0x000fe400078e0014 */
[C---:B------:R-:W-:Y:S02]  /*1fa0*/  IMAD R117, R106.reuse, R105, R5 ;  /* 0x000000696a757224 */ /* 0x040fe400078e0205 */
[----:B------:R-:W-:-:S04]  /*1fb0*/  IMAD.WIDE.U32 R6, R106, R104, R100 ;  /* 0x000000686a067225 */ /* 0x000fc800078e0064 */
[----:B------:R-:W-:Y:S01]  /*1fc0*/  IMAD.IADD R5, R7, 0x1, R117 ;  /* 0x0000000107057824 */ /* 0x000fe200078e0275 */
[----:B--2---:R-:W-:-:S04]  /*1fd0*/  LEA R10, P1, R6, R12, 0x1 ;  /* 0x0000000c060a7211 */ /* 0x004fc800078208ff */
[----:B------:R-:W-:-:S05]  /*1fe0*/  LEA.HI.X R11, R6, R13, R5, 0x1, P1 ;  /* 0x0000000d060b7211 */ /* 0x000fca00008f0c05 */
[----:B------:R-:W2:Y:S01]  /*1ff0*/  @P0 LDG.E.LTC128B.U16 R5, desc[UR38][R10.64] ;  /* 0x000000260a050981 */ /* 0x000ea2000c1e1520 */
[----:B------:R-:W-:Y:S01]  /*2000*/  ISETP.GT.AND P4, PT, R4, 0x1, PT ;  /* 0x000000010400780c */ /* 0x000fe20003f84270 */
[----:B------:R-:W-:Y:S01]  /*2010*/  IMAD.WIDE.U32 R6, R106, R104, R8 ;  /* 0x000000686a067225 */ /* 0x000fe200078e0008 */
[----:B------:R-:W-:Y:S01]  /*2020*/  BSSY B1, `(.L_x_30) ;  /* 0x0000013000017945 */ /* 0x000fe20003800000 */
[----:B------:R-:W-:Y:S02]  /*2030*/  SHF.L.U64.HI R111, R104, 0x3, R105 ;  /* 0x00000003686f7819 */ /* 0x000fe40000010269 */
[----:B------:R-:W-:Y:S01]  /*2040*/  IMAD.IADD R7, R117, 0x1, R7 ;  /* 0x0000000175077824 */ /* 0x000fe200078e0207 */
[----:B------:R-:W-:Y:S01]  /*2050*/  P2R R116, PR, RZ, 0x10 ;  /* 0x00000010ff747803 */ /* 0x000fe20000000000 */
[----:B------:R-:W-:-:S04]  /*2060*/  IMAD.WIDE.U32 R108, R19, R14, R6 ;  /* 0x0000000e136c7225 */ /* 0x000fc800078e0006 */
[----:B------:R-:W-:Y:S01]  /*2070*/  IMAD.IADD R7, R113, 0x1, R109 ;  /* 0x0000000171077824 */ /* 0x000fe200078e026d */
[----:B------:R-:W-:-:S04]  /*2080*/  LEA R6, P2, R108, R12, 0x1 ;  /* 0x0000000c6c067211 */ /* 0x000fc800078408ff */
[----:B------:R-:W-:Y:S01]  /*2090*/  LEA.HI.X R7, R108, R13, R7, 0x1, P2 ;  /* 0x0000000d6c077211 */ /* 0x000fe200010f0c07 */
[----:B--2---:R-:W-:-:S04]  /*20a0*/  IMAD.U32 R102, R5, 0x10000, RZ ;  /* 0x0001000005667824 */ /* 0x004fc800078e00ff */
[----:B------:R-:W-:Y:S01]  /*20b0*/  FMUL R15, R102, R89 ;  /* 0x00000059660f7220 */ /* 0x000fe20000400000 */
[----:B------:R-:W-:-:S03]  /*20c0*/  LEA R102, P1, R110, UR4, 0x1 ;  /* 0x000000046e667c11 */ /* 0x000fc6000f8208ff */
[----:B------:R-:W-:Y:S01]  /*20d0*/  FFMA R15, R56, R88, R15 ;  /* 0x00000058380f7223 */ /* 0x000fe2000000000f */
[----:B------:R-:W-:Y:S01]  /*20e0*/  LEA.HI.X R103, R110, UR5, R103, 0x1, P1 ;  /* 0x000000056e677c11 */ /* 0x000fe200088f0c67 */
[----:B------:R-:W-:Y:S01]  /*20f0*/  IMAD.SHL.U32 R110, R104, 0x8, RZ ;  /* 0x00000008686e7824 */ /* 0x000fe200078e00ff */
[----:B------:R-:W-:Y:S02]  /*2100*/  ISETP.GT.AND P1, PT, R3, RZ, P4 ;  /* 0x000000ff0300720c */ /* 0x000fe40002724270 */
[----:B------:R-:W-:-:S05]  /*2110*/  F2FP.BF16.F32.PACK_AB R15, RZ, R15 ;  /* 0x0000000fff0f723e */ /* 0x000fca00000010ff */
[----:B------:R0:W-:Y:S06]  /*2120*/  @P0 STG.E.U16 desc[UR38][R102.64], R15 ;  /* 0x0000000f66000986 */ /* 0x0001ec000c101526 */
[----:B------:R-:W-:Y:S05]  /*2130*/  @!P1 BRA `(.L_x_31) ;  /* 0x0000000000049947 */ /* 0x000fea0003800000 */
[----:B------:R1:W5:Y:S02]  /*2140*/  LDG.E.LTC128B.U16 R5, desc[UR38][R6.64+0x2] ;  /* 0x0000022606057981 */ /* 0x000364000c1e1520 */
.L_x_31:
[----:B------:R-:W-:Y:S05]  /*2150*/  BSYNC B1 ;  /* 0x0000000000017941 */ /* 0x000fea0003800000 */
.L_x_30:
[----:B-----5:R-:W-:Y:S01]  /*2160*/  IMAD.U32 R10, R5, 0x10000, RZ ;  /* 0x00010000050a7824 */ /* 0x020fe200078e00ff */
[----:B------:R-:W-:Y:S01]  /*2170*/  ISETP.GT.AND P0, PT, R3, 0x8, P6 ;  /* 0x000000080300780c */ /* 0x000fe20003704270 */
[----:B------:R-:W-:Y:S01]  /*2180*/  IMAD.WIDE.U32 R114, R106, R104, R110 ;  /* 0x000000686a727225 */ /* 0x000fe200078e006e */
[----:B0-----:R-:W-:-:S03]  /*2190*/  PRMT R15, R5, 0x7610, R15 ;  /* 0x00007610050f7816 */ /* 0x001fc6000000000f */
[----:B------:R-:W-:Y:S01]  /*21a0*/  FMUL R10, R10, R89 ;  /* 0x000000590a0a7220 */ /* 0x000fe20000400000 */
[----:B------:R-:W-:Y:S01]  /*21b0*/  IMAD.IADD R117, R117, 0x1, R115 ;  /* 0x0000000175757824 */ /* 0x000fe200078e0273 */
[----:B------:R-:W-:Y:S02]  /*21c0*/  IADD3 R11, P2, R20, R114, RZ ;  /* 0x00000072140b7210 */ /* 0x000fe40007f5e0ff */
[----:B------:R-:W-:-:S03]  /*21d0*/  FFMA R57, R57, R88, R10 ;  /* 0x0000005839397223 */ /* 0x000fc6000000000a */
[----:B------:R-:W-:Y:S01]  /*21e0*/  IMAD.X R56, R117, 0x1, R101, P2 ;  /* 0x0000000175387824 */ /* 0x000fe200010e0665 */
[C---:B------:R-:W-:Y:S02]  /*21f0*/  LEA R10, P2, R11.reuse, R12, 0x1 ;  /* 0x0000000c0b0a7211 */ /* 0x040fe400078408ff */
[----:B------:R-:W-:Y:S02]  /*2200*/  F2FP.BF16.F32.PACK_AB R57, RZ, R57 ;  /* 0x00000039ff39723e */ /* 0x000fe400000010ff */
[----:B------:R-:W-:Y:S01]  /*2210*/  LEA.HI.X R11, R11, R13, R56, 0x1, P2 ;  /* 0x0000000d0b0b7211 */ /* 0x000fe200010f0c38 */
[----:B------:R-:W-:Y:S01]  /*2220*/  @P1 IMAD.MOV.U32 R56, RZ, RZ, R102 ;  /* 0x000000ffff381224 */ /* 0x000fe200078e0066 */
[----:B------:R-:W-:Y:S01]  /*2230*/  PRMT R109, R57, 0x7610, R109 ;  /* 0x00007610396d7816 */ /* 0x000fe2000000006d */
[----:B------:R-:W-:-:S05]  /*2240*/  @P1 IMAD.MOV.U32 R57, RZ, RZ, R103 ;  /* 0x000000ffff391224 */ /* 0x000fca00078e0067 */
[----:B------:R0:W-:Y:S04]  /*2250*/  @P1 STG.E.U16 desc[UR38][R56.64+0x2], R109 ;  /* 0x0000026d38001986 */ /* 0x0001e8000c101526 */
[----:B------:R-:W2:Y:S01]  /*2260*/  @P0 LDG.E.LTC128B.U16 R15, desc[UR38][R10.64] ;  /* 0x000000260a0f0981 */ /* 0x000ea2000c1e1520 */
[----:B------:R-:W-:Y:S01]  /*2270*/  IADD3 R114, P1, R8, R114, RZ ;  /* 0x0000007208727210 */ /* 0x000fe20007f3e0ff */
[----:B------:R-:W-:Y:S01]  /*2280*/  BSSY B1, `(.L_x_32) ;  /* 0x0000012000017945 */ /* 0x000fe20003800000 */
[----:B------:R-:W-:-:S03]  /*2290*/  SHF.L.U64.HI R119, R94, 0x1, R93 ;  /* 0x000000015e777819 */ /* 0x000fc6000001025d */
[----:B------:R-:W-:Y:S01]  /*22a0*/  IMAD.X R115, R9, 0x1, R117, P1 ;  /* 0x0000000109737824 */ /* 0x000fe200008e0675 */
[----:B------:R-:W-:Y:S01]  /*22b0*/  ISETP.GT.AND P1, PT, R3, 0x8, P4 ;  /* 0x000000080300780c */ /* 0x000fe20002724270 */
[----:B------:R-:W-:Y:S02]  /*22c0*/  IMAD.SHL.U32 R117, R94, 0x2, RZ ;  /* 0x000000025e757824 */ /* 0x000fe400078e00ff */
[----:B------:R-:W-:-:S04]  /*22d0*/  IMAD.WIDE.U32 R114, R19, R14, R114 ;  /* 0x0000000e13727225 */ /* 0x000fc800078e0072 */
[----:B0-----:R-:W-:Y:S01]  /*22e0*/  IMAD.IADD R57, R113, 0x1, R115 ;  /* 0x0000000171397824 */ /* 0x001fe200078e0273 */
[----:B------:R-:W-:-:S04]  /*22f0*/  LEA R56, P3, R114, R12, 0x1 ;  /* 0x0000000c72387211 */ /* 0x000fc800078608ff */
[----:B------:R-:W-:Y:S01]  /*2300*/  LEA.HI.X R57, R114, R13, R57, 0x1, P3 ;  /* 0x0000000d72397211 */ /* 0x000fe200018f0c39 */
[----:B--2---:R-:W-:-:S04]  /*2310*/  IMAD.U32 R108, R15, 0x10000, RZ ;  /* 0x000100000f6c7824 */ /* 0x004fc800078e00ff */
[----:B------:R-:W-:Y:S01]  /*2320*/  FMUL R5, R108, R89 ;  /* 0x000000596c057220 */ /* 0x000fe20000400000 */
[----:B------:R-:W-:-:S03]  /*2330*/  IADD3 R108, P2, R117, R102, RZ ;  /* 0x00000066756c7210 */ /* 0x000fc60007f5e0ff */
[----:B------:R-:W-:Y:S02]  /*2340*/  FFMA R5, R58, R88, R5 ;  /* 0x000000583a057223 */ /* 0x000fe40000000005 */
[----:B------:R-:W-:-:S03]  /*2350*/  IMAD.X R109, R119, 0x1, R103, P2 ;  /* 0x00000001776d7824 */ /* 0x000fc600010e0667 */
[----:B------:R-:W-:-:S05]  /*2360*/  F2FP.BF16.F32.PACK_AB R5, RZ, R5 ;  /* 0x00000005ff05723e */ /* 0x000fca00000010ff */
[----:B------:R0:W-:Y:S01]  /*2370*/  @P0 STG.E.U16 desc[UR38][R108.64], R5 ;  /* 0x000000056c000986 */ /* 0x0001e2000c101526 */
[----:B------:R-:W-:Y:S05]  /*2380*/  @!P1 BRA `(.L_x_33) ;  /* 0x0000000000049947 */ /* 0x000fea0003800000 */
[----:B------:R2:W5:Y:S02]  /*2390*/  LDG.E.LTC128B.U16 R15, desc[UR38][R56.64+0x2] ;  /* 0x00000226380f7981 */ /* 0x000564000c1e1520 */
.L_x_33:
[----:B------:R-:W-:Y:S05]  /*23a0*/  BSYNC B1 ;  /* 0x0000000000017941 */ /* 0x000fea0003800000 */
.L_x_32:
[----:B-----5:R-:W-:Y:S01]  /*23b0*/  IMAD.U32 R10, R15, 0x10000, RZ ;  /* 0x000100000f0a7824 */ /* 0x020fe200078e00ff */
[----:B------:R-:W-:Y:S01]  /*23c0*/  ISETP.GT.AND P4, PT, R4, 0x8, PT ;  /* 0x000000080400780c */ /* 0x000fe20003f84270 */
[----:B------:R-:W-:Y:S01]  /*23d0*/  IMAD.MOV.U32 R58, RZ, RZ, R108 ;  /* 0x000000ffff3a7224 */ /* 0x000fe200078e006c */
[----:B------:R-:W-:Y:S01]  /*23e0*/  BSSY B1, `(.L_x_34) ;  /* 0x000000b000017945 */ /* 0x000fe20003800000 */
[----:B------:R-:W-:Y:S01]  /*23f0*/  FMUL R10, R10, R89 ;  /* 0x000000590a0a7220 */ /* 0x000fe20000400000 */
[----:B------:R-:W-:Y:S02]  /*2400*/  ISETP.GT.AND P0, PT, R3, RZ, P4 ;  /* 0x000000ff0300720c */ /* 0x000fe40002704270 */
[----:B------:R-:W-:Y:S01]  /*2410*/  P2R R115, PR, RZ, 0x10 ;  /* 0x00000010ff737803 */ /* 0x000fe20000000000 */
[----:B------:R-:W-:Y:S01]  /*2420*/  FFMA R10, R59, R88, R10 ;  /* 0x000000583b0a7223 */ /* 0x000fe2000000000a */
[----:B------:R-:W-:Y:S01]  /*2430*/  IMAD.MOV.U32 R59, RZ, RZ, R109 ;  /* 0x000000ffff3b7224 */ /* 0x000fe200078e006d */
[----:B------:R-:W-:-:S03]  /*2440*/  PRMT R114, R15, 0x7610, R114 ;  /* 0x000076100f727816 */ /* 0x000fc60000000072 */
[----:B------:R-:W-:-:S05]  /*2450*/  F2FP.BF16.F32.PACK_AB R10, RZ, R10 ;  /* 0x0000000aff0a723e */ /* 0x000fca00000010ff */
[----:B------:R3:W-:Y:S01]  /*2460*/  @P1 STG.E.U16 desc[UR38][R58.64+0x2], R10 ;  /* 0x0000020a3a001986 */ /* 0x0007e2000c101526 */
[----:B------:R-:W-:Y:S05]  /*2470*/  @!P0 BRA `(.L_x_35) ;  /* 0x0000000000048947 */ /* 0x000fea0003800000 */
[----:B------:R4:W5:Y:S02]  /*2480*/  LDG.E.LTC128B.U16 R114, desc[UR38][R6.64+0x10] ;  /* 0x0000102606727981 */ /* 0x000964000c1e1520 */
.L_x_35:
[----:B------:R-:W-:Y:S05]  /*2490*/  BSYNC B1 ;  /* 0x0000000000017941 */ /* 0x000fea0003800000 */
.L_x_34:
[----:B---3-5:R-:W-:Y:S01]  /*24a0*/  IMAD.U32 R10, R114, 0x10000, RZ ;  /* 0x00010000720a7824 */ /* 0x028fe200078e00ff */
[C---:B0-----:R-:W-:Y:S01]  /*24b0*/  SHF.L.U64.HI R5, R95.reuse, 0x1, R92 ;  /* 0x000000015f057819 */ /* 0x041fe2000001025c */
[----:B------:R-:W-:Y:S01]  /*24c0*/  IMAD.SHL.U32 R15, R95, 0x2, RZ ;  /* 0x000000025f0f7824 */ /* 0x000fe200078e00ff */
[----:B------:R-:W-:Y:S01]  /*24d0*/  ISETP.GT.AND P3, PT, R4, 0x9, PT ;  /* 0x000000090400780c */ /* 0x000fe20003f64270 */
[----:B------:R-:W-:Y:S01]  /*24e0*/  FMUL R11, R10, R89 ;  /* 0x000000590a0b7220 */ /* 0x000fe20000400000 */
[----:B------:R-:W-:Y:S02]  /*24f0*/  BSSY B1, `(.L_x_36) ;  /* 0x000000a000017945 */ /* 0x000fe40003800000 */
[----:B------:R-:W-:Y:S01]  /*2500*/  IADD3 R10, P1, P2, R15, R102, R117 ;  /* 0x000000660f0a7210 */ /* 0x000fe20007a3e075 */
[----:B------:R-:W-:Y:S01]  /*2510*/  FFMA R60, R60, R88, R11 ;  /* 0x000000583c3c7223 */ /* 0x000fe2000000000b */
[----:B------:R-:W-:Y:S02]  /*2520*/  P2R R117, PR, RZ, 0x8 ;  /* 0x00000008ff757803 */ /* 0x000fe40000000000 */
[----:B------:R-:W-:-:S02]  /*2530*/  IADD3.X R11, R5, R103, R119, P1, P2 ;  /* 0x00000067050b7210 */ /* 0x000fc40000fe4477 */
[----:B------:R-:W-:Y:S02]  /*2540*/  F2FP.BF16.F32.PACK_AB R60, RZ, R60 ;  /* 0x0000003cff3c723e */ /* 0x000fe400000010ff */
[----:B------:R-:W-:-:S03]  /*2550*/  ISETP.GT.AND P1, PT, R3, RZ, P3 ;  /* 0x000000ff0300720c */ /* 0x000fc60001f24270 */
[----:B------:R0:W-:Y:S10]  /*2560*/  @P0 STG.E.U16 desc[UR38][R102.64+0x10], R60 ;  /* 0x0000103c66000986 */ /* 0x0001f4000c101526 */
[----:B------:R-:W-:Y:S05]  /*2570*/  @!P1 BRA `(.L_x_37) ;  /* 0x0000000000049947 */ /* 0x000fea0003800000 */
[----:B------:R3:W5:Y:S02]  /*2580*/  LDG.E.LTC128B.U16 R114, desc[UR38][R6.64+0x12] ;  /* 0x0000122606727981 */ /* 0x000764000c1e1520 */
.L_x_37:
[----:B------:R-:W-:Y:S05]  /*2590*/  BSYNC B1 ;  /* 0x0000000000017941 */ /* 0x000fea0003800000 */
.L_x_36:
[----:B0----5:R-:W-:Y:S01]  /*25a0*/  IMAD.U32 R60, R114, 0x10000, RZ ;  /* 0x00010000723c7824 */ /* 0x021fe200078e00ff */
[----:B------:R-:W-:Y:S01]  /*25b0*/  ISETP.GT.AND P0, PT, R3, 0x8, P4 ;  /* 0x000000080300780c */ /* 0x000fe20002704270 */
[----:B------:R-:W-:Y:S02]  /*25c0*/  BSSY B1, `(.L_x_38) ;  /* 0x000000a000017945 */ /* 0x000fe40003800000 */
[----:B------:R-:W-:-:S04]  /*25d0*/  FMUL R60, R60, R89 ;  /* 0x000000593c3c7220 */ /* 0x000fc80000400000 */
[----:B------:R-:W-:Y:S01]  /*25e0*/  FFMA R60, R61, R88, R60 ;  /* 0x000000583d3c7223 */ /* 0x000fe2000000003c */
[----:B------:R-:W-:-:S04]  /*25f0*/  @P1 IMAD.MOV.U32 R61, RZ, RZ, R103 ;  /* 0x000000ffff3d1224 */ /* 0x000fc800078e0067 */
[----:B------:R-:W-:-:S04]  /*2600*/  F2FP.BF16.F32.PACK_AB R60, RZ, R60 ;  /* 0x0000003cff3c723e */ /* 0x000fc800000010ff */
[----:B------:R-:W-:Y:S01]  /*2610*/  PRMT R118, R60, 0x7610, R118 ;  /* 0x000076103c767816 */ /* 0x000fe20000000076 */
[----:B------:R-:W-:-:S05]  /*2620*/  @P1 IMAD.MOV.U32 R60, RZ, RZ, R102 ;  /* 0x000000ffff3c1224 */ /* 0x000fca00078e0066 */
[----:B------:R0:W-:Y:S01]  /*2630*/  @P1 STG.E.U16 desc[UR38][R60.64+0x12], R118 ;  /* 0x000012763c001986 */ /* 0x0001e2000c101526 */
[----:B------:R-:W-:Y:S05]  /*2640*/  @!P0 BRA `(.L_x_39) ;  /* 0x0000000000048947 */ /* 0x000fea0003800000 */
[----:B------:R0:W5:Y:S02]  /*2650*/  LDG.E.LTC128B.U16 R114, desc[UR38][R56.64+0x10] ;  /* 0x0000102638727981 */ /* 0x000164000c1e1520 */
.L_x_39:
[----:B------:R-:W-:Y:S05]  /*2660*/  BSYNC B1 ;  /* 0x0000000000017941 */ /* 0x000fea0003800000 */
.L_x_38:
[----:B0----5:R-:W-:Y:S01]  /*2670*/  IMAD.U32 R60, R114, 0x10000, RZ ;  /* 0x00010000723c7824 */ /* 0x021fe200078e00ff */
[----:B------:R-:W-:Y:S01]  /*2680*/  ISETP.GT.AND P1, PT, R3, 0x8, P3 ;  /* 0x000000080300780c */ /* 0x000fe20001f24270 */
[----:B------:R-:W-:Y:S02]  /*2690*/  BSSY B1, `(.L_x_40) ;  /* 0x0000007000017945 */ /* 0x000fe40003800000 */
[----:B------:R-:W-:-:S04]  /*26a0*/  FMUL R61, R60, R89 ;  /* 0x000000593c3d7220 */ /* 0x000fc80000400000 */
[----:B------:R-:W-:-:S05]  /*26b0*/  FFMA R61, R62, R88, R61 ;  /* 0x000000583e3d7223 */ /* 0x000fca000000003d */
[----:B------:R-:W-:-:S05]  /*26c0*/  F2FP.BF16.F32.PACK_AB R61, RZ, R61 ;  /* 0x0000003dff3d723e */ /* 0x000fca00000010ff */
[----:B------:R0:W-:Y:S01]  /*26d0*/  @P0 STG.E.U16 desc[UR38][R58.64+0x10], R61 ;  /* 0x0000103d3a000986 */ /* 0x0001e2000c101526 */
[----:B------:R-:W-:Y:S05]  /*26e0*/  @!P1 BRA `(.L_x_41) ;  /* 0x0000000000049947 */ /* 0x000fea0003800000 */
[----:B------:R0:W5:Y:S02]  /*26f0*/  LDG.E.LTC128B.U16 R114, desc[UR38][R56.64+0x12] ;  /* 0x0000122638727981 */ /* 0x000164000c1e1520 */
.L_x_41:
[----:B------:R-:W-:Y:S05]  /*2700*/  BSYNC B1 ;  /* 0x0000000000017941 */ /* 0x000fea0003800000 */
.L_x_40:
[----:B-----5:R-:W-:Y:S01]  /*2710*/  IMAD.U32 R60, R114, 0x10000, RZ ;  /* 0x00010000723c7824 */ /* 0x020fe200078e00ff */
[----:B------:R-:W-:Y:S01]  /*2720*/  IADD3 R121, P0, R106, 0x80, RZ ;  /* 0x000000806a797810 */ /* 0x000fe20007f1e0ff */
[----:B------:R-:W-:Y:S01]  /*2730*/  BSSY B1, `(.L_x_42) ;  /* 0x000000b000017945 */ /* 0x000fe20003800000 */
[----:B------:R-:W-:Y:S01]  /*2740*/  ISETP.GT.AND P2, PT, R4, 0x10, PT ;  /* 0x000000100400780c */ /* 0x000fe20003f44270 */
[----:B------:R-:W-:Y:S02]  /*2750*/  FMUL R60, R60, R89 ;  /* 0x000000593c3c7220 */ /* 0x000fe40000400000 */
[----:B------:R-:W-:Y:S01]  /*2760*/  IMAD.X R107, RZ, RZ, R107, P0 ;  /* 0x000000ffff6b7224 */ /* 0x000fe200000e066b */
[----:B------:R-:W-:Y:S01]  /*2770*/  ISETP.GT.AND P0, PT, R3, RZ, P2 ;  /* 0x000000ff0300720c */ /* 0x000fe20001704270 */
[----:B------:R-:W-:Y:S01]  /*2780*/  FFMA R60, R63, R88, R60 ;  /* 0x000000583f3c7223 */ /* 0x000fe2000000003c */
[----:B------:R-:W-:-:S04]  /*2790*/  P2R R118, PR, RZ, 0x4 ;  /* 0x00000004ff767803 */ /* 0x000fc80000000000 */
[----:B------:R-:W-:-:S05]  /*27a0*/  F2FP.BF16.F32.PACK_AB R60, RZ, R60 ;  /* 0x0000003cff3c723e */ /* 0x000fca00000010ff */
[----:B------:R0:W-:Y:S02]  /*27b0*/  @P1 STG.E.U16 desc[UR38][R58.64+0x12], R60 ;  /* 0x0000123c3a001986 */ /* 0x0001e4000c101526 */
[----:B------:R-:W-:Y:S05]  /*27c0*/  @!P0 BRA `(.L_x_43) ;  /* 0x0000000000048947 */ /* 0x000fea0003800000 */
[----:B------:R0:W5:Y:S02]  /*27d0*/  LDG.E.LTC128B.U16 R114, desc[UR38][R6.64+0x20] ;  /* 0x0000202606727981 */ /* 0x000164000c1e1520 */
.L_x_43:
[----:B------:R-:W-:Y:S05]  /*27e0*/  BSYNC B1 ;  /* 0x0000000000017941 */ /* 0x000fea0003800000 */
.L_x_42:
[----:B0----5:R-:W-:Y:S01]  /*27f0*/  IMAD.U32 R60, R114, 0x10000, RZ ;  /* 0x00010000723c7824 */ /* 0x021fe200078e00ff */
[----:B------:R-:W-:Y:S01]  /*2800*/  ISETP.GT.AND P1, PT, R4, 0x11, PT ;  /* 0x000000110400780c */ /* 0x000fe20003f24270 */
[-C--:B------:R-:W-:Y:S01]  /*2810*/  IMAD.WIDE.U32 R62, R121, R104.reuse, R8 ;  /* 0x00000068793e7225 */ /* 0x080fe200078e0008 */
[----:B------:R-:W-:Y:S03]  /*2820*/  BSSY B1, `(.L_x_44) ;  /* 0x0000021000017945 */ /* 0x000fe60003800000 */
[----:B------:R-:W-:Y:S01]  /*2830*/  FMUL R21, R60, R89 ;  /* 0x000000593c157220 */ /* 0x000fe20000400000 */
[----:B------:R-:W-:-:S03]  /*2840*/  IMAD R60, R107, R104, RZ ;  /* 0x000000686b3c7224 */ /* 0x000fc600078e02ff */
[----:B------:R-:W-:Y:S01]  /*2850*/  FFMA R21, R64, R88, R21 ;  /* 0x0000005840157223 */ /* 0x000fe20000000015 */
[C---:B------:R-:W-:Y:S02]  /*2860*/  IMAD R119, R121.reuse, R105, R60 ;  /* 0x0000006979777224 */ /* 0x040fe400078e023c */
[----:B------:R-:W-:Y:S02]  /*2870*/  IMAD.WIDE.U32 R60, R121, R104, R100 ;  /* 0x00000068793c7225 */ /* 0x000fe400078e0064 */
[----:B------:R-:W-:Y:S02]  /*2880*/  F2FP.BF16.F32.PACK_AB R21, RZ, R21 ;  /* 0x00000015ff15723e */ /* 0x000fe400000010ff */
[----:B------:R-:W-:Y:S02]  /*2890*/  IMAD.IADD R63, R119, 0x1, R63 ;  /* 0x00000001773f7824 */ /* 0x000fe400078e023f */
[----:B------:R-:W-:Y:S01]  /*28a0*/  PRMT R105, R21, 0x7610, R105 ;  /* 0x0000761015697816 */ /* 0x000fe20000000069 */
[----:B------:R-:W-:-:S02]  /*28b0*/  IMAD.IADD R21, R61, 0x1, R119 ;  /* 0x000000013d157824 */ /* 0x000fc400078e0277 */
[----:B------:R-:W-:Y:S02]  /*28c0*/  IMAD.WIDE.U32 R106, R19, R14, R62 ;  /* 0x0000000e136a7225 */ /* 0x000fe400078e003e */
[----:B------:R0:W-:Y:S01]  /*28d0*/  @P0 STG.E.U16 desc[UR38][R102.64+0x20], R105 ;  /* 0x0000206966000986 */ /* 0x0001e2000c101526 */
[----:B------:R-:W-:-:S04]  /*28e0*/  LEA R62, P0, R60, R12, 0x1 ;  /* 0x0000000c3c3e7211 */ /* 0x000fc800078008ff */
[----:B------:R-:W-:Y:S01]  /*28f0*/  LEA.HI.X R63, R60, R13, R21, 0x1, P0 ;  /* 0x0000000d3c3f7211 */ /* 0x000fe200000f0c15 */
[----:B------:R-:W-:Y:S01]  /*2900*/  IMAD.IADD R21, R113, 0x1, R107 ;  /* 0x0000000171157824 */ /* 0x000fe200078e026b */
[----:B------:R-:W-:-:S04]  /*2910*/  LEA R60, P0, R106, R12, 0x1 ;  /* 0x0000000c6a3c7211 */ /* 0x000fc800078008ff */
[----:B------:R-:W-:Y:S01]  /*2920*/  LEA.HI.X R61, R106, R13, R21, 0x1, P0 ;  /* 0x0000000d6a3d7211 */ /* 0x000fe200000f0c15 */
[----:B0-----:R-:W-:-:S04]  /*2930*/  IMAD.WIDE.U32 R104, R121, R104, R110 ;  /* 0x0000006879687225 */ /* 0x001fc800078e006e */
[----:B------:R-:W-:Y:S01]  /*2940*/  IMAD.IADD R119, R119, 0x1, R105 ;  /* 0x0000000177777824 */ /* 0x000fe200078e0269 */
[----:B------:R-:W-:-:S05]  /*2950*/  IADD3 R64, P0, R20, R104, RZ ;  /* 0x0000006814407210 */ /* 0x000fca0007f1e0ff */
[----:B------:R-:W-:Y:S01]  /*2960*/  IMAD.X R100, R119, 0x1, R101, P0 ;  /* 0x0000000177647824 */ /* 0x000fe200000e0665 */
[----:B------:R-:W-:-:S05]  /*2970*/  IADD3 R20, P0, R8, R104, RZ ;  /* 0x0000006808147210 */ /* 0x000fca0007f1e0ff */
[----:B------:R-:W-:Y:S01]  /*2980*/  IMAD.X R21, R9, 0x1, R119, P0 ;  /* 0x0000000109157824 */ /* 0x000fe200000e0677 */
[----:B------:R-:W-:Y:S01]  /*2990*/  LEA R8, P0, R64, R12, 0x1 ;  /* 0x0000000c40087211 */ /* 0x000fe200078008ff */
[----:B------:R-:W-:-:S03]  /*29a0*/  IMAD.WIDE.U32 R20, R19, R14, R20 ;  /* 0x0000000e13147225 */ /* 0x000fc600078e0014 */
[----:B------:R-:W-:Y:S02]  /*29b0*/  LEA.HI.X R9, R64, R13, R100, 0x1, P0 ;  /* 0x0000000d40097211 */ /* 0x000fe400000f0c64 */
[----:B------:R-:W-:Y:S01]  /*29c0*/  P2R R100, PR, RZ, 0x2 ;  /* 0x00000002ff647803 */ /* 0x000fe20000000000 */
[----:B------:R-:W-:Y:S01]  /*29d0*/  IMAD.IADD R113, R113, 0x1, R21 ;  /* 0x0000000171717824 */ /* 0x000fe200078e0215 */
[----:B------:R-:W-:-:S04]  /*29e0*/  LEA R12, P0, R20, R12, 0x1 ;  /* 0x0000000c140c7211 */ /* 0x000fc800078008ff */
[----:B------:R-:W-:Y:S02]  /*29f0*/  LEA.HI.X R13, R20, R13, R113, 0x1, P0 ;  /* 0x0000000d140d7211 */ /* 0x000fe400000f0c71 */
[----:B------:R-:W-:-:S13]  /*2a00*/  ISETP.GT.AND P0, PT, R3, RZ, P1 ;  /* 0x000000ff0300720c */ /* 0x000fda0000f04270 */
[----:B------:R-:W-:Y:S05]  /*2a10*/  @!P0 BRA `(.L_x_45) ;  /* 0x0000000000048947 */ /* 0x000fea0003800000 */
[----:B------:R0:W5:Y:S02]  /*2a20*/  LDG.E.LTC128B.U16 R114, desc[UR38][R6.64+0x22] ;  /* 0x0000222606727981 */ /* 0x000164000c1e1520 */
.L_x_45:
[----:B------:R-:W-:Y:S05]  /*2a30*/  BSYNC B1 ;  /* 0x0000000000017941 */ /* 0x000fea0003800000 */
.L_x_44:
[----:B-----5:R-:W-:Y:S01]  /*2a40*/  IMAD.U32 R14, R114, 0x10000, RZ ;  /* 0x00010000720e7824 */ /* 0x020fe200078e00ff */
[----:B------:R-:W-:Y:S01]  /*2a50*/  BSSY B1, `(.L_x_46) ;  /* 0x000000a000017945 */ /* 0x000fe20003800000 */
[----:B------:R-:W-:Y:S02]  /*2a60*/  @P0 IMAD.MOV.U32 R20, RZ, RZ, R102 ;  /* 0x000000ffff140224 */ /* 0x000fe400078e0066 */
[----:B------:R-:W-:Y:S01]  /*2a70*/  FMUL R14, R14, R89 ;  /* 0x000000590e0e7220 */ /* 0x000fe20000400000 */
[----:B------:R-:W-:-:S03]  /*2a80*/  @P0 IMAD.MOV.U32 R21, RZ, RZ, R103 ;  /* 0x000000ffff150224 */ /* 0x000fc600078e0067 */
[----:B------:R-:W-:-:S05]  /*2a90*/  FFMA R14, R65, R88, R14 ;  /* 0x00000058410e7223 */ /* 0x000fca000000000e */
[----:B------:R-:W-:-:S05]  /*2aa0*/  F2FP.BF16.F32.PACK_AB R14, RZ, R14 ;  /* 0x0000000eff0e723e */ /* 0x000fca00000010ff */
[----:B------:R0:W-:Y:S01]  /*2ab0*/  @P0 STG.E.U16 desc[UR38][R20.64+0x22], R14 ;  /* 0x0000220e14000986 */ /* 0x0001e2000c101526 */
[----:B------:R-:W-:-:S13]  /*2ac0*/  ISETP.GT.AND P0, PT, R3, 0x8, P2 ;  /* 0x000000080300780c */ /* 0x000fda0001704270 */
[----:B0-----:R-:W-:Y:S05]  /*2ad0*/  @!P0 BRA `(.L_x_47) ;  /* 0x0000000000048947 */ /* 0x001fea0003800000 */
[----:B------:R0:W5:Y:S02]  /*2ae0*/  LDG.E.LTC128B.U16 R114, desc[UR38][R56.64+0x20] ;  /* 0x0000202638727981 */ /* 0x000164000c1e1520 */
.L_x_47:
[----:B------:R-:W-:Y:S05]  /*2af0*/  BSYNC B1 ;  /* 0x0000000000017941 */ /* 0x000fea0003800000 */
.L_x_46:
[----:B-----5:R-:W-:Y:S01]  /*2b00*/  IMAD.U32 R14, R114, 0x10000, RZ ;  /* 0x00010000720e7824 */ /* 0x020fe200078e00ff */
[----:B------:R-:W-:Y:S03]  /*2b10*/  BSSY B1, `(.L_x_48) ;  /* 0x0000008000017945 */ /* 0x000fe60003800000 */
[----:B------:R-:W-:-:S04]  /*2b20*/  FMUL R19, R14, R89 ;  /* 0x000000590e137220 */ /* 0x000fc80000400000 */
[----:B------:R-:W-:-:S05]  /*2b30*/  FFMA R19, R66, R88, R19 ;  /* 0x0000005842137223 */ /* 0x000fca0000000013 */
[----:B------:R-:W-:-:S05]  /*2b40*/  F2FP.BF16.F32.PACK_AB R19, RZ, R19 ;  /* 0x00000013ff13723e */ /* 0x000fca00000010ff */
[----:B------:R0:W-:Y:S01]  /*2b50*/  @P0 STG.E.U16 desc[UR38][R58.64+0x20], R19 ;  /* 0x000020133a000986 */ /* 0x0001e2000c101526 */
[----:B------:R-:W-:-:S13]  /*2b60*/  ISETP.GT.AND P0, PT, R3, 0x8, P1 ;  /* 0x000000080300780c */ /* 0x000fda0000f04270 */
[----:B0-----:R-:W-:Y:S05]  /*2b70*/  @!P0 BRA `(.L_x_49) ;  /* 0x0000000000048947 */ /* 0x001fea0003800000 */
[----:B------:R0:W5:Y:S02]  /*2b80*/  LDG.E.LTC128B.U16 R114, desc[UR38][R56.64+0x22] ;  /* 0x0000222638727981 */ /* 0x000164000c1e1520 */
.L_x_49:
[----:B------:R-:W-:Y:S05]  /*2b90*/  BSYNC B1 ;  /* 0x0000000000017941 */ /* 0x000fea0003800000 */
.L_x_48:
[----:B-----5:R-:W-:Y:S01]  /*2ba0*/  IMAD.U32 R14, R114, 0x10000, RZ ;  /* 0x00010000720e7824 */ /* 0x020fe200078e00ff */
[----:B------:R-:W-:Y:S01]  /*2bb0*/  ISETP.GT.AND P2, PT, R4, 0x18, PT ;  /* 0x000000180400780c */ /* 0x000fe20003f44270 */
[----:B------:R-:W-:Y:S02]  /*2bc0*/  BSSY B1, `(.L_x_50) ;  /* 0x0000009000017945 */ /* 0x000fe40003800000 */
[----:B------:R-:W-:Y:S01]  /*2bd0*/  FMUL R14, R14, R89 ;  /* 0x000000590e0e7220 */ /* 0x000fe20000400000 */
[----:B------:R-:W-:-:S03]  /*2be0*/  P2R R101, PR, RZ, 0x4 ;  /* 0x00000004ff657803 */ /* 0x000fc60000000000 */
[----:B------:R-:W-:-:S05]  /*2bf0*/  FFMA R14, R67, R88, R14 ;  /* 0x00000058430e7223 */ /* 0x000fca000000000e */
[----:B------:R-:W-:-:S05]  /*2c00*/  F2FP.BF16.F32.PACK_AB R14, RZ, R14 ;  /* 0x0000000eff0e723e */ /* 0x000fca00000010ff */
[----:B------:R0:W-:Y:S01]  /*2c10*/  @P0 STG.E.U16 desc[UR38][R58.64+0x22], R14 ;  /* 0x0000220e3a000986 */ /* 0x0001e2000c101526 */
[----:B------:R-:W-:-:S13]  /*2c20*/  ISETP.GT.AND P0, PT, R3, RZ, P2 ;  /* 0x000000ff0300720c */ /* 0x000fda0001704270 */
[----:B0-----:R-:W-:Y:S05]  /*2c30*/  @!P0 BRA `(.L_x_51) ;  /* 0x0000000000048947 */ /* 0x001fea0003800000 */
[----:B------:R0:W5:Y:S02]  /*2c40*/  LDG.E.LTC128B.U16 R114, desc[UR38][R6.64+0x30] ;  /* 0x0000302606727981 */ /* 0x000164000c1e1520 */
.L_x_51:
[----:B------:R-:W-:Y:S05]  /*2c50*/  BSYNC B1 ;  /* 0x0000000000017941 */ /* 0x000fea0003800000 */
.L_x_50:
[----:B-----5:R-:W-:Y:S01]  /*2c60*/  IMAD.U32 R14, R114, 0x10000, RZ ;  /* 0x00010000720e7824 */ /* 0x020fe200078e00ff */
[----:B------:R-:W-:Y:S01]  /*2c70*/  ISETP.GT.AND P1, PT, R4, 0x19, PT ;  /* 0x000000190400780c */ /* 0x000fe20003f24270 */
[----:B------:R-:W-:Y:S01]  /*2c80*/  @P0 IMAD.MOV.U32 R20, RZ, RZ, R102 ;  /* 0x000000ffff140224 */ /* 0x000fe200078e0066 */
[----:B------:R-:W-:Y:S01]  /*2c90*/  BSSY B1, `(.L_x_52) ;  /* 0x000000a000017945 */ /* 0x000fe20003800000 */
[----:B------:R-:W-:Y:S01]  /*2ca0*/  FMUL R19, R14, R89 ;  /* 0x000000590e137220 */ /* 0x000fe20000400000 */
[----:B------:R-:W-:-:S03]  /*2cb0*/  @P0 IMAD.MOV.U32 R21, RZ, RZ, R103 ;  /* 0x000000ffff150224 */ /* 0x000fc600078e0067 */
[----:B------:R-:W-:Y:S01]  /*2cc0*/  FFMA R19, R68, R88, R19 ;  /* 0x0000005844137223 */ /* 0x000fe20000000013 */
[----:B------:R-:W-:-:S04]  /*2cd0*/  P2R R68, PR, RZ, 0x2 ;  /* 0x00000002ff447803 */ /* 0x000fc80000000000 */
[----:B------:R-:W-:-:S05]  /*2ce0*/  F2FP.BF16.F32.PACK_AB R19, RZ, R19 ;  /* 0x00000013ff13723e */ /* 0x000fca00000010ff */
[----:B------:R0:W-:Y:S01]  /*2cf0*/  @P0 STG.E.U16 desc[UR38][R20.64+0x30], R19 ;  /* 0x0000301314000986 */ /* 0x0001e2000c101526 */
[----:B------:R-:W-:-:S13]  /*2d00*/  ISETP.GT.AND P0, PT, R3, RZ, P1 ;  /* 0x000000ff0300720c */ /* 0x000fda0000f04270 */
[----:B0-----:R-:W-:Y:S05]  /*2d10*/  @!P0 BRA `(.L_x_53) ;  /* 0x0000000000048947 */ /* 0x001fea0003800000 */
[----:B------:R0:W5:Y:S02]  /*2d20*/  LDG.E.LTC128B.U16 R114, desc[UR38][R6.64+0x32] ;  /* 0x0000322606727981 */ /* 0x000164000c1e1520 */
.L_x_53:
[----:B------:R-:W-:Y:S05]  /*2d30*/  BSYNC B1 ;  /* 0x0000000000017941 */ /* 0x000fea0003800000 */
.L_x_52:
        /* <DEDUP_REMOVED lines=11> */
.L_x_55:
[----:B------:R-:W-:Y:S05]  /*2df0*/  BSYNC B1 ;  /* 0x0000000000017941 */ /* 0x000fea0003800000 */
.L_x_54:
        /* <DEDUP_REMOVED lines=9> */
.L_x_57:
[----:B------:R-:W-:Y:S05]  /*2e90*/  BSYNC B1 ;  /* 0x0000000000017941 */ /* 0x000fea0003800000 */
.L_x_56:
        /* <DEDUP_REMOVED lines=11> */
.L_x_59:
[----:B------:R-:W-:Y:S05]  /*2f50*/  BSYNC B1 ;  /* 0x0000000000017941 */ /* 0x000fea0003800000 */
.L_x_58:
[----:B-----5:R-:W-:Y:S01]  /*2f60*/  IMAD.U32 R14, R114, 0x10000, RZ ;  /* 0x00010000720e7824 */ /* 0x020fe200078e00ff */
[----:B------:R-:W-:Y:S01]  /*2f70*/  ISETP.GT.AND P1, PT, R4, 0x21, PT ;  /* 0x000000210400780c */ /* 0x000fe20003f24270 */
[----:B------:R-:W-:Y:S01]  /*2f80*/  @P0 IMAD.MOV.U32 R20, RZ, RZ, R102 ;  /* 0x000000ffff140224 */ /* 0x000fe200078e0066 */
[----:B------:R-:W-:Y:S01]  /*2f90*/  BSSY B1, `(.L_x_60) ;  /* 0x000000a000017945 */ /* 0x000fe20003800000 */
[----:B------:R-:W-:Y:S01]  /*2fa0*/  FMUL R19, R14, R89 ;  /* 0x000000590e137220 */ /* 0x000fe20000400000 */
[----:B------:R-:W-:Y:S01]  /*2fb0*/  @P0 IMAD.MOV.U32 R21, RZ, RZ, R103 ;  /* 0x000000ffff150224 */ /* 0x000fe200078e0067 */
[----:B------:R-:W-:Y:S02]  /*2fc0*/  P2R R70, PR, RZ, 0x2 ;  /* 0x00000002ff467803 */ /* 0x000fe40000000000 */
[----:B------:R-:W-:-:S05]  /*2fd0*/  FFMA R19, R72, R88, R19 ;  /* 0x0000005848137223 */ /* 0x000fca0000000013 */
[----:B------:R-:W-:-:S05]  /*2fe0*/  F2FP.BF16.F32.PACK_AB R19, RZ, R19 ;  /* 0x00000013ff13723e */ /* 0x000fca00000010ff */
[----:B------:R0:W-:Y:S01]  /*2ff0*/  @P0 STG.E.U16 desc[UR38][R20.64+0x40], R19 ;  /* 0x0000401314000986 */ /* 0x0001e2000c101526 */
[----:B------:R-:W-:-:S13]  /*3000*/  ISETP.GT.AND P0, PT, R3, RZ, P1 ;  /* 0x000000ff0300720c */ /* 0x000fda0000f04270 */
[----:B0-----:R-:W-:Y:S05]  /*3010*/  @!P0 BRA `(.L_x_61) ;  /* 0x0000000000048947 */ /* 0x001fea0003800000 */
[----:B------:R0:W5:Y:S02]  /*3020*/  LDG.E.LTC128B.U16 R114, desc[UR38][R6.64+0x42] ;  /* 0x0000422606727981 */ /* 0x000164000c1e1520 */
.L_x_61:
[----:B------:R-:W-:Y:S05]  /*3030*/  BSYNC B1 ;  /* 0x0000000000017941 */ /* 0x000fea0003800000 */
.L_x_60:
        /* <DEDUP_REMOVED lines=11> */
.L_x_63:
[----:B------:R-:W-:Y:S05]  /*30f0*/  BSYNC B1 ;  /* 0x0000000000017941 */ /* 0x000fea0003800000 */
.L_x_62:
        /* <DEDUP_REMOVED lines=9> */
.L_x_65:
[----:B------:R-:W-:Y:S05]  /*3190*/  BSYNC B1 ;  /* 0x0000000000017941 */ /* 0x000fea0003800000 */
.L_x_64:
        /* <DEDUP_REMOVED lines=11> */
.L_x_67:
[----:B------:R-:W-:Y:S05]  /*3250*/  BSYNC B1 ;  /* 0x0000000000017941 */ /* 0x000fea0003800000 */
.L_x_66:
        /* <DEDUP_REMOVED lines=13> */
.L_x_69:
[----:B------:R-:W-:Y:S05]  /*3330*/  BSYNC B1 ;  /* 0x0000000000017941 */ /* 0x000fea0003800000 */
.L_x_68:
        /* <DEDUP_REMOVED lines=11> */
.L_x_71:
[----:B------:R-:W-:Y:S05]  /*33f0*/  BSYNC B1 ;  /* 0x0000000000017941 */ /* 0x000fea0003800000 */
.L_x_70:
        /* <DEDUP_REMOVED lines=9> */
.L_x_73:
[----:B------:R-:W-:Y:S05]  /*3490*/  BSYNC B1 ;  /* 0x0000000000017941 */ /* 0x000fea0003800000 */
.L_x_72:
[----:B-----5:R-:W-:Y:S01]  /*34a0*/  IMAD.U32 R14, R114, 0x10000, RZ ;  /* 0x00010000720e7824 */ /* 0x020fe200078e00ff */
[----:B------:R-:W-:Y:S01]  /*34b0*/  ISETP.GT.AND P3, PT, R4, 0x30, PT ;  /* 0x000000300400780c */ /* 0x000fe20003f64270 */
[----:B------:R-:W-:Y:S02]  /*34c0*/  BSSY B1, `(.L_x_74) ;  /* 0x0000008000017945 */ /* 0x000fe40003800000 */
[----:B------:R-:W-:-:S04]  /*34d0*/  FMUL R14, R14, R89 ;  /* 0x000000590e0e7220 */ /* 0x000fc80000400000 */
[----:B------:R-:W-:-:S05]  /*34e0*/  FFMA R14, R79, R88, R14 ;  /* 0x000000584f0e7223 */ /* 0x000fca000000000e */
[----:B------:R-:W-:-:S05]  /*34f0*/  F2FP.BF16.F32.PACK_AB R14, RZ, R14 ;  /* 0x0000000eff0e723e */ /* 0x000fca00000010ff */
[----:B------:R0:W-:Y:S01]  /*3500*/  @P0 STG.E.U16 desc[UR38][R58.64+0x52], R14 ;  /* 0x0000520e3a000986 */ /* 0x0001e2000c101526 */
[----:B------:R-:W-:-:S13]  /*3510*/  ISETP.GT.AND P0, PT, R3, RZ, P3 ;  /* 0x000000ff0300720c */ /* 0x000fda0001f04270 */
[----:B0-----:R-:W-:Y:S05]  /*3520*/  @!P0 BRA `(.L_x_75) ;  /* 0x0000000000048947 */ /* 0x001fea0003800000 */
[----:B------:R0:W5:Y:S02]  /*3530*/  LDG.E.LTC128B.U16 R114, desc[UR38][R6.64+0x60] ;  /* 0x0000602606727981 */ /* 0x000164000c1e1520 */
.L_x_75:
[----:B------:R-:W-:Y:S05]  /*3540*/  BSYNC B1 ;  /* 0x0000000000017941 */ /* 0x000fea0003800000 */
.L_x_74:
[----:B-----5:R-:W-:Y:S01]  /*3550*/  IMAD.U32 R14, R114, 0x10000, RZ ;  /* 0x00010000720e7824 */ /* 0x020fe200078e00ff */
[----:B------:R-:W-:Y:S01]  /*3560*/  ISETP.GT.AND P2, PT, R4, 0x31, PT ;  /* 0x000000310400780c */ /* 0x000fe20003f44270 */
[----:B------:R-:W-:Y:S01]  /*3570*/  @P0 IMAD.MOV.U32 R20, RZ, RZ, R102 ;  /* 0x000000ffff140224 */ /* 0x000fe200078e0066 */
[----:B------:R-:W-:Y:S01]  /*3580*/  BSSY B1, `(.L_x_76) ;  /* 0x0000009000017945 */ /* 0x000fe20003800000 */
[----:B------:R-:W-:Y:S01]  /*3590*/  FMUL R19, R14, R89 ;  /* 0x000000590e137220 */ /* 0x000fe20000400000 */
[----:B------:R-:W-:-:S03]  /*35a0*/  @P0 IMAD.MOV.U32 R21, RZ, RZ, R103 ;  /* 0x000000ffff150224 */ /* 0x000fc600078e0067 */
[----:B------:R-:W-:-:S05]  /*35b0*/  FFMA R19, R80, R88, R19 ;  /* 0x0000005850137223 */ /* 0x000fca0000000013 */
[----:B------:R-:W-:-:S05]  /*35c0*/  F2FP.BF16.F32.PACK_AB R19, RZ, R19 ;  /* 0x00000013ff13723e */ /* 0x000fca00000010ff */
[----:B------:R0:W-:Y:S01]  /*35d0*/  @P0 STG.E.U16 desc[UR38][R20.64+0x60], R19 ;  /* 0x0000601314000986 */ /* 0x0001e2000c101526 */
[----:B------:R-:W-:-:S13]  /*35e0*/  ISETP.GT.AND P0, PT, R3, RZ, P2 ;  /* 0x000000ff0300720c */ /* 0x000fda0001704270 */
[----:B0-----:R-:W-:Y:S05]  /*35f0*/  @!P0 BRA `(.L_x_77) ;  /* 0x0000000000048947 */ /* 0x001fea0003800000 */
[----:B------:R0:W5:Y:S02]  /*3600*/  LDG.E.LTC128B.U16 R114, desc[UR38][R6.64+0x62] ;  /* 0x0000622606727981 */ /* 0x000164000c1e1520 */
.L_x_77:
[----:B------:R-:W-:Y:S05]  /*3610*/  BSYNC B1 ;  /* 0x0000000000017941 */ /* 0x000fea0003800000 */
.L_x_76:
        /* <DEDUP_REMOVED lines=11> */
.L_x_79:
[----:B------:R-:W-:Y:S05]  /*36d0*/  BSYNC B1 ;  /* 0x0000000000017941 */ /* 0x000fea0003800000 */
.L_x_78:
        /* <DEDUP_REMOVED lines=9> */
.L_x_81:
[----:B------:R-:W-:Y:S05]  /*3770*/  BSYNC B1 ;  /* 0x0000000000017941 */ /* 0x000fea0003800000 */
.L_x_80:
        /* <DEDUP_REMOVED lines=10> */
.L_x_83:
[----:B------:R-:W-:Y:S05]  /*3820*/  BSYNC B1 ;  /* 0x0000000000017941 */ /* 0x000fea0003800000 */
.L_x_82:
        /* <DEDUP_REMOVED lines=8> */
[----:B------:R-:W-:-:S05]  /*38b0*/  IADD3 R20, P0, R15, R108, RZ ;  /* 0x0000006c0f147210 */ /* 0x000fca0007f1e0ff */
[----:B------:R-:W-:Y:S01]  /*38c0*/  IMAD.X R21, R5, 0x1, R109, P0 ;  /* 0x0000000105157824 */ /* 0x000fe200000e066d */
[----:B------:R-:W-:-:S05]  /*38d0*/  IADD3 R64, P0, R15, R108, RZ ;  /* 0x0000006c0f407210 */ /* 0x000fca0007f1e0ff */
[----:B------:R-:W-:Y:S01]  /*38e0*/  IMAD.X R65, R5, 0x1, R109, P0 ;  /* 0x0000000105417824 */ /* 0x000fe200000e066d */
[----:B------:R-:W-:-:S05]  /*38f0*/  IADD3 R14, P0, R15, R102, RZ ;  /* 0x000000660f0e7210 */ /* 0x000fca0007f1e0ff */
[----:B------:R-:W-:Y:S01]  /*3900*/  IMAD.X R15, R5, 0x1, R103, P0 ;  /* 0x00000001050f7824 */ /* 0x000fe200000e0667 */
[----:B------:R-:W-:-:S04]  /*3910*/  ISETP.GT.AND P0, PT, R4, 0x39, PT ;  /* 0x000000390400780c */ /* 0x000fc80003f04270 */
[----:B------:R-:W-:-:S13]  /*3920*/  ISETP.GT.AND P4, PT, R3, RZ, P0 ;  /* 0x000000ff0300720c */ /* 0x000fda0000784270 */
[----:B0-----:R-:W-:Y:S05]  /*3930*/  @!P4 BRA `(.L_x_85) ;  /* 0x000000000004c947 */ /* 0x001fea0003800000 */
[----:B------:R0:W5:Y:S02]  /*3940*/  LDG.E.LTC128B.U16 R114, desc[UR38][R6.64+0x72] ;  /* 0x0000722606727981 */ /* 0x000164000c1e1520 */
.L_x_85:
[----:B------:R-:W-:Y:S05]  /*3950*/  BSYNC B1 ;  /* 0x0000000000017941 */ /* 0x000fea0003800000 */
.L_x_84:
        /* <DEDUP_REMOVED lines=9> */
.L_x_87:
[----:B------:R-:W-:Y:S05]  /*39f0*/  BSYNC B1 ;  /* 0x0000000000017941 */ /* 0x000fea0003800000 */
.L_x_86:
        /* <DEDUP_REMOVED lines=9> */
.L_x_89:
[----:B------:R-:W-:Y:S05]  /*3a90*/  BSYNC B1 ;  /* 0x0000000000017941 */ /* 0x000fea0003800000 */
.L_x_88:
[----:B-----5:R-:W-:-:S04]  /*3aa0*/  IMAD.U32 R4, R114, 0x10000, RZ ;  /* 0x0001000072047824 */ /* 0x020fc800078e00ff */
[----:B------:R-:W-:-:S04]  /*3ab0*/  FMUL R4, R4, R89 ;  /* 0x0000005904047220 */ /* 0x000fc80000400000 */
[----:B------:R-:W-:-:S05]  /*3ac0*/  FFMA R4, R87, R88, R4 ;  /* 0x0000005857047223 */ /* 0x000fca0000000004 */
[----:B------:R-:W-:-:S04]  /*3ad0*/  F2FP.BF16.F32.PACK_AB R4, RZ, R4 ;  /* 0x00000004ff04723e */ /* 0x000fc800000010ff */
[----:B-1-34-:R-:W-:-:S05]  /*3ae0*/  PRMT R6, R4, 0x7610, R6 ;  /* 0x0000761004067816 */ /* 0x01afca0000000006 */
[----:B------:R1:W-:Y:S01]  /*3af0*/  @P4 STG.E.U16 desc[UR38][R58.64+0x72], R6 ;  /* 0x000072063a004986 */ /* 0x0003e2000c101526 */
[----:B------:R-:W-:-:S13]  /*3b00*/  ISETP.GT.AND P4, PT, R3, 0x80, P6 ;  /* 0x000000800300780c */ /* 0x000fda0003784270 */
[----:B------:R-:W3:Y:S01]  /*3b10*/  @P4 LDG.E.LTC128B.U16 R114, desc[UR38][R62.64] ;  /* 0x000000263e724981 */ /* 0x000ee2000c1e1520 */
[----:B------:R-:W-:Y:S01]  /*3b20*/  BSSY B1, `(.L_x_90) ;  /* 0x000000a000017945 */ /* 0x000fe20003800000 */
[----:B---3--:R-:W-:-:S04]  /*3b30*/  IMAD.U32 R4, R114, 0x10000, RZ ;  /* 0x0001000072047824 */ /* 0x008fc800078e00ff */
[----:B------:R-:W-:-:S04]  /*3b40*/  FMUL R5, R4, R89 ;  /* 0x0000005904057220 */ /* 0x000fc80000400000 */
[----:B------:R-:W-:-:S05]  /*3b50*/  FFMA R5, R24, R88, R5 ;  /* 0x0000005818057223 */ /* 0x000fca0000000005 */
[----:B------:R-:W-:-:S05]  /*3b60*/  F2FP.BF16.F32.PACK_AB R5, RZ, R5 ;  /* 0x00000005ff05723e */ /* 0x000fca00000010ff */
[----:B------:R1:W-:Y:S01]  /*3b70*/  @P4 STG.E.U16 desc[UR38][R14.64], R5 ;  /* 0x000000050e004986 */ /* 0x0003e2000c101526 */
[----:B------:R-:W-:-:S04]  /*3b80*/  ISETP.NE.AND P4, PT, R116, RZ, PT ;  /* 0x000000ff7400720c */ /* 0x000fc80003f85270 */
[----:B------:R-:W-:-:S13]  /*3b90*/  ISETP.GT.AND P4, PT, R3, 0x80, P4 ;  /* 0x000000800300780c */ /* 0x000fda0002784270 */
[----:B-1----:R-:W-:Y:S05]  /*3ba0*/  @!P4 BRA `(.L_x_91) ;  /* 0x000000000004c947 */ /* 0x002fea0003800000 */
[----:B------:R1:W5:Y:S02]  /*3bb0*/  LDG.E.LTC128B.U16 R114, desc[UR38][R60.64+0x2] ;  /* 0x000002263c727981 */ /* 0x000364000c1e1520 */
.L_x_91:
[----:B------:R-:W-:Y:S05]  /*3bc0*/  BSYNC B1 ;  /* 0x0000000000017941 */ /* 0x000fea0003800000 */
.L_x_90:
[----:B-----5:R-:W-:Y:S01]  /*3bd0*/  IMAD.U32 R4, R114, 0x10000, RZ ;  /* 0x0001000072047824 */ /* 0x020fe200078e00ff */
[----:B------:R-:W-:Y:S01]  /*3be0*/  ISETP.GT.AND P6, PT, R3, 0x88, P6 ;  /* 0x000000880300780c */ /* 0x000fe200037c4270 */
[----:B------:R-:W-:Y:S01]  /*3bf0*/  @P4 IMAD.MOV.U32 R5, RZ, RZ, R15 ;  /* 0x000000ffff054224 */ /* 0x000fe200078e000f */
[----:B------:R-:W-:Y:S01]  /*3c00*/  BSSY B1, `(.L_x_92) ;  /* 0x0000009000017945 */ /* 0x000fe20003800000 */
[----:B------:R-:W-:-:S04]  /*3c10*/  FMUL R4, R4, R89 ;  /* 0x0000005904047220 */ /* 0x000fc80000400000 */
[----:B------:R-:W-:-:S05]  /*3c20*/  FFMA R4, R25, R88, R4 ;  /* 0x0000005819047223 */ /* 0x000fca0000000004 */
[----:B------:R-:W-:-:S04]  /*3c30*/  F2FP.BF16.F32.PACK_AB R4, RZ, R4 ;  /* 0x00000004ff04723e */ /* 0x000fc800000010ff */
[----:B------:R-:W-:Y:S01]  /*3c40*/  PRMT R6, R4, 0x7610, R6 ;  /* 0x0000761004067816 */ /* 0x000fe20000000006 */
[----:B------:R-:W-:-:S05]  /*3c50*/  @P4 IMAD.MOV.U32 R4, RZ, RZ, R14 ;  /* 0x000000ffff044224 */ /* 0x000fca00078e000e */
[----:B------:R3:W-:Y:S01]  /*3c60*/  @P4 STG.E.U16 desc[UR38][R4.64+0x2], R6 ;  /* 0x0000020604004986 */ /* 0x0007e2000c101526 */
[----:B------:R-:W-:Y:S05]  /*3c70*/  @!P6 BRA `(.L_x_93) ;  /* 0x000000000004e947 */ /* 0x000fea0003800000 */
[----:B------:R4:W5:Y:S02]  /*3c80*/  LDG.E.LTC128B.U16 R114, desc[UR38][R8.64] ;  /* 0x0000002608727981 */ /* 0x000964000c1e1520 */
.L_x_93:
[----:B------:R-:W-:Y:S05]  /*3c90*/  BSYNC B1 ;  /* 0x0000000000017941 */ /* 0x000fea0003800000 */
.L_x_92:
[----:B---3-5:R-:W-:Y:S01]  /*3ca0*/  IMAD.U32 R4, R114, 0x10000, RZ ;  /* 0x0001000072047824 */ /* 0x028fe200078e00ff */
[----:B------:R-:W-:Y:S01]  /*3cb0*/  ISETP.NE.AND P4, PT, R116, RZ, PT ;  /* 0x000000ff7400720c */ /* 0x000fe20003f85270 */
[----:B------:R-:W-:Y:S02]  /*3cc0*/  BSSY B1, `(.L_x_94) ;  /* 0x0000008000017945 */ /* 0x000fe40003800000 */
[----:B------:R-:W-:Y:S01]  /*3cd0*/  FMUL R5, R4, R89 ;  /* 0x0000005904057220 */ /* 0x000fe20000400000 */
[----:B------:R-:W-:-:S03]  /*3ce0*/  ISETP.GT.AND P4, PT, R3, 0x88, P4 ;  /* 0x000000880300780c */ /* 0x000fc60002784270 */
[----:B------:R-:W-:-:S05]  /*3cf0*/  FFMA R5, R26, R88, R5 ;  /* 0x000000581a057223 */ /* 0x000fca0000000005 */
[----:B------:R-:W-:-:S05]  /*3d00*/  F2FP.BF16.F32.PACK_AB R5, RZ, R5 ;  /* 0x00000005ff05723e */ /* 0x000fca00000010ff */
[----:B------:R3:W-:Y:S01]  /*3d10*/  @P6 STG.E.U16 desc[UR38][R20.64], R5 ;  /* 0x0000000514006986 */ /* 0x0007e2000c101526 */
[----:B------:R-:W-:Y:S05]  /*3d20*/  @!P4 BRA `(.L_x_95) ;  /* 0x000000000004c947 */ /* 0x000fea0003800000 */
[----:B------:R0:W5:Y:S02]  /*3d30*/  LDG.E.LTC128B.U16 R114, desc[UR38][R12.64+0x2] ;  /* 0x000002260c727981 */ /* 0x000164000c1e1520 */
.L_x_95:
[----:B------:R-:W-:Y:S05]  /*3d40*/  BSYNC B1 ;  /* 0x0000000000017941 */ /* 0x000fea0003800000 */
.L_x_94:
[----:B-----5:R-:W-:Y:S01]  /*3d50*/  IMAD.U32 R4, R114, 0x10000, RZ ;  /* 0x0001000072047824 */ /* 0x020fe200078e00ff */
[----:B------:R-:W-:Y:S01]  /*3d60*/  ISETP.NE.AND P6, PT, R115, RZ, PT ;  /* 0x000000ff7300720c */ /* 0x000fe20003fc5270 */
[----:B------:R-:W-:Y:S02]  /*3d70*/  BSSY B1, `(.L_x_96) ;  /* 0x0000008000017945 */ /* 0x000fe40003800000 */
[----:B------:R-:W-:-:S04]  /*3d80*/  FMUL R4, R4, R89 ;  /* 0x0000005904047220 */ /* 0x000fc80000400000 */
[----:B------:R-:W-:-:S05]  /*3d90*/  FFMA R4, R27, R88, R4 ;  /* 0x000000581b047223 */ /* 0x000fca0000000004 */
[----:B------:R-:W-:-:S05]  /*3da0*/  F2FP.BF16.F32.PACK_AB R4, RZ, R4 ;  /* 0x00000004ff04723e */ /* 0x000fca00000010ff */
[----:B------:R0:W-:Y:S01]  /*3db0*/  @P4 STG.E.U16 desc[UR38][R64.64+0x2], R4 ;  /* 0x0000020440004986 */ /* 0x0001e2000c101526 */
[----:B------:R-:W-:-:S13]  /*3dc0*/  ISETP.GT.AND P4, PT, R3, 0x80, P6 ;  /* 0x000000800300780c */ /* 0x000fda0003784270 */
[----:B0-----:R-:W-:Y:S05]  /*3dd0*/  @!P4 BRA `(.L_x_97) ;  /* 0x000000000004c947 */ /* 0x001fea0003800000 */
[----:B------:R0:W5:Y:S02]  /*3de0*/  LDG.E.LTC128B.U16 R114, desc[UR38][R60.64+0x10] ;  /* 0x000010263c727981 */ /* 0x000164000c1e1520 */
.L_x_97:
[----:B------:R-:W-:Y:S05]  /*3df0*/  BSYNC B1 ;  /* 0x0000000000017941 */ /* 0x000fea0003800000 */
.L_x_96:
[----:B-----5:R-:W-:Y:S01]  /*3e00*/  IMAD.U32 R4, R114, 0x10000, RZ ;  /* 0x0001000072047824 */ /* 0x020fe200078e00ff */
[----:B------:R-:W-:Y:S01]  /*3e10*/  ISETP.NE.AND P6, PT, R117, RZ, PT ;  /* 0x000000ff7500720c */ /* 0x000fe20003fc5270 */
[----:B------:R-:W-:Y:S02]  /*3e20*/  BSSY B1, `(.L_x_98) ;  /* 0x000000b000017945 */ /* 0x000fe40003800000 */
[----:B---3--:R-:W-:Y:S01]  /*3e30*/  FMUL R5, R4, R89 ;  /* 0x0000005904057220 */ /* 0x008fe20000400000 */
[----:B------:R-:W-:-:S03]  /*3e40*/  @P4 IMAD.MOV.U32 R4, RZ, RZ, R14 ;  /* 0x000000ffff044224 */ /* 0x000fc600078e000e */
[----:B------:R-:W-:-:S05]  /*3e50*/  FFMA R5, R28, R88, R5 ;  /* 0x000000581c057223 */ /* 0x000fca0000000005 */
[----:B------:R-:W-:-:S04]  /*3e60*/  F2FP.BF16.F32.PACK_AB R5, RZ, R5 ;  /* 0x00000005ff05723e */ /* 0x000fc800000010ff */
[----:B------:R-:W-:Y:S01]  /*3e70*/  PRMT R6, R5, 0x7610, R6 ;  /* 0x0000761005067816 */ /* 0x000fe20000000006 */
[----:B------:R-:W-:-:S05]  /*3e80*/  @P4 IMAD.MOV.U32 R5, RZ, RZ, R15 ;  /* 0x000000ffff054224 */ /* 0x000fca00078e000f */
[----:B------:R3:W-:Y:S01]  /*3e90*/  @P4 STG.E.U16 desc[UR38][R4.64+0x10], R6 ;  /* 0x0000100604004986 */ /* 0x0007e2000c101526 */
[----:B------:R-:W-:-:S13]  /*3ea0*/  ISETP.GT.AND P4, PT, R3, 0x80, P6 ;  /* 0x000000800300780c */ /* 0x000fda0003784270 */
[----:B---3--:R-:W-:Y:S05]  /*3eb0*/  @!P4 BRA `(.L_x_99) ;  /* 0x000000000004c947 */ /* 0x008fea0003800000 */
[----:B------:R3:W5:Y:S02]  /*3ec0*/  LDG.E.LTC128B.U16 R114, desc[UR38][R60.64+0x12] ;  /* 0x000012263c727981 */ /* 0x000764000c1e1520 */
.L_x_99:
[----:B------:R-:W-:Y:S05]  /*3ed0*/  BSYNC B1 ;  /* 0x0000000000017941 */ /* 0x000fea0003800000 */
.L_x_98:
[----:B-----5:R-:W-:Y:S01]  /*3ee0*/  IMAD.U32 R4, R114, 0x10000, RZ ;  /* 0x0001000072047824 */ /* 0x020fe200078e00ff */
[----:B------:R-:W-:Y:S01]  /*3ef0*/  BSSY B1, `(.L_x_100) ;  /* 0x000000c000017945 */ /* 0x000fe20003800000 */
[----:B------:R-:W-:Y:S02]  /*3f00*/  @P4 IMAD.MOV.U32 R5, RZ, RZ, R15 ;  /* 0x000000ffff054224 */ /* 0x000fe400078e000f */
[----:B------:R-:W-:-:S04]  /*3f10*/  FMUL R4, R4, R89 ;  /* 0x0000005904047220 */ /* 0x000fc80000400000 */
[----:B------:R-:W-:-:S05]  /*3f20*/  FFMA R4, R29, R88, R4 ;  /* 0x000000581d047223 */ /* 0x000fca0000000004 */
[----:B------:R-:W-:-:S04]  /*3f30*/  F2FP.BF16.F32.PACK_AB R4, RZ, R4 ;  /* 0x00000004ff04723e */ /* 0x000fc800000010ff */
[----:B------:R-:W-:Y:S01]  /*3f40*/  PRMT R6, R4, 0x7610, R6 ;  /* 0x0000761004067816 */ /* 0x000fe20000000006 */
[----:B------:R-:W-:-:S05]  /*3f50*/  @P4 IMAD.MOV.U32 R4, RZ, RZ, R14 ;  /* 0x000000ffff044224 */ /* 0x000fca00078e000e */
[----:B------:R0:W-:Y:S01]  /*3f60*/  @P4 STG.E.U16 desc[UR38][R4.64+0x12], R6 ;  /* 0x0000120604004986 */ /* 0x0001e2000c101526 */
[----:B------:R-:W-:-:S04]  /*3f70*/  ISETP.NE.AND P4, PT, R115, RZ, PT ;  /* 0x000000ff7300720c */ /* 0x000fc80003f85270 */
[----:B------:R-:W-:-:S13]  /*3f80*/  ISETP.GT.AND P4, PT, R3, 0x88, P4 ;  /* 0x000000880300780c */ /* 0x000fda0002784270 */
[----:B0-----:R-:W-:Y:S05]  /*3f90*/  @!P4 BRA `(.L_x_101) ;  /* 0x000000000004c947 */ /* 0x001fea0003800000 */
[----:B------:R0:W5:Y:S02]  /*3fa0*/  LDG.E.LTC128B.U16 R114, desc[UR38][R12.64+0x10] ;  /* 0x000010260c727981 */ /* 0x000164000c1e1520 */
.L_x_101:
[----:B------:R-:W-:Y:S05]  /*3fb0*/  BSYNC B1 ;  /* 0x0000000000017941 */ /* 0x000fea0003800000 */
.L_x_100:
        /* <DEDUP_REMOVED lines=9> */
.L_x_103:
[----:B------:R-:W-:Y:S05]  /*4050*/  BSYNC B1 ;  /* 0x0000000000017941 */ /* 0x000fea0003800000 */
.L_x_102:
[----:B-----5:R-:W-:Y:S01]  /*4060*/  IMAD.U32 R4, R114, 0x10000, RZ ;  /* 0x0001000072047824 */ /* 0x020fe200078e00ff */
[----:B------:R-:W-:Y:S01]  /*4070*/  ISETP.NE.AND P6, PT, R118, RZ, PT ;  /* 0x000000ff7600720c */ /* 0x000fe20003fc5270 */
        /* <DEDUP_REMOVED lines=8> */
[----:B------:R-:W-:-:S13]  /*4100*/  ISETP.GT.AND P4, PT, R3, 0x80, P6 ;  /* 0x000000800300780c */ /* 0x000fda0003784270 */
[----:B0-----:R-:W-:Y:S05]  /*4110*/  @!P4 BRA `(.L_x_105) ;  /* 0x000000000004c947 */ /* 0x001fea0003800000 */
[----:B------:R0:W5:Y:S02]  /*4120*/  LDG.E.LTC128B.U16 R114, desc[UR38][R60.64+0x20] ;  /* 0x000020263c727981 */ /* 0x000164000c1e1520 */
.L_x_105:
[----:B------:R-:W-:Y:S05]  /*4130*/  BSYNC B1 ;  /* 0x0000000000017941 */ /* 0x000fea0003800000 */
.L_x_104:
[----:B-----5:R-:W-:Y:S01]  /*4140*/  IMAD.U32 R4, R114, 0x10000, RZ ;  /* 0x0001000072047824 */ /* 0x020fe200078e00ff */
[----:B------:R-:W-:Y:S01]  /*4150*/  ISETP.NE.AND P6, PT, R100, RZ, PT ;  /* 0x000000ff6400720c */ /* 0x000fe20003fc5270 */
[----:B------:R-:W-:Y:S02]  /*4160*/  BSSY B1, `(.L_x_106) ;  /* 0x000000b000017945 */ /* 0x000fe40003800000 */
[----:B------:R-:W-:Y:S01]  /*4170*/  FMUL R5, R4, R89 ;  /* 0x0000005904057220 */ /* 0x000fe20000400000 */
[----:B------:R-:W-:-:S03]  /*4180*/  @P4 IMAD.MOV.U32 R4, RZ, RZ, R14 ;  /* 0x000000ffff044224 */ /* 0x000fc600078e000e */
        /* <DEDUP_REMOVED lines=8> */
.L_x_107:
[----:B------:R-:W-:Y:S05]  /*4210*/  BSYNC B1 ;  /* 0x0000000000017941 */ /* 0x000fea0003800000 */
.L_x_106:
        /* <DEDUP_REMOVED lines=13> */
.L_x_109:
[----:B------:R-:W-:Y:S05]  /*42f0*/  BSYNC B1 ;  /* 0x0000000000017941 */ /* 0x000fea0003800000 */
.L_x_108:
[----:B-----5:R-:W-:Y:S01]  /*4300*/  IMAD.U32 R4, R114, 0x10000, RZ ;  /* 0x0001000072047824 */ /* 0x020fe200078e00ff */
[----:B------:R-:W-:Y:S03]  /*4310*/  BSSY B1, `(.L_x_110) ;  /* 0x000000b000017945 */ /* 0x000fe60003800000 */
        /* <DEDUP_REMOVED lines=10> */
.L_x_111:
[----:B------:R-:W-:Y:S05]  /*43c0*/  BSYNC B1 ;  /* 0x0000000000017941 */ /* 0x000fea0003800000 */
.L_x_110:
        /* <DEDUP_REMOVED lines=13> */
.L_x_113:
[----:B------:R-:W-:Y:S05]  /*44a0*/  BSYNC B1 ;  /* 0x0000000000017941 */ /* 0x000fea0003800000 */
.L_x_112:
        /* <DEDUP_REMOVED lines=13> */
.L_x_115:
[----:B------:R-:W-:Y:S05]  /*4580*/  BSYNC B1 ;  /* 0x0000000000017941 */ /* 0x000fea0003800000 */
.L_x_114:
        /* <DEDUP_REMOVED lines=13> */
.L_x_117:
[----:B------:R-:W-:Y:S05]  /*4660*/  BSYNC B1 ;  /* 0x0000000000017941 */ /* 0x000fea0003800000 */
.L_x_116:
        /* <DEDUP_REMOVED lines=12> */
.L_x_119:
[----:B------:R-:W-:Y:S05]  /*4730*/  BSYNC B1 ;  /* 0x0000000000017941 */ /* 0x000fea0003800000 */
.L_x_118:
        /* <DEDUP_REMOVED lines=13> */
.L_x_121:
[----:B------:R-:W-:Y:S05]  /*4810*/  BSYNC B1 ;  /* 0x0000000000017941 */ /* 0x000fea0003800000 */
.L_x_120:
        /* <DEDUP_REMOVED lines=13> */
.L_x_123:
[----:B------:R-:W-:Y:S05]  /*48f0*/  BSYNC B1 ;  /* 0x0000000000017941 */ /* 0x000fea0003800000 */
.L_x_122:
        /* <DEDUP_REMOVED lines=13> */
.L_x_125:
[----:B------:R-:W-:Y:S05]  /*49d0*/  BSYNC B1 ;  /* 0x0000000000017941 */ /* 0x000fea0003800000 */
.L_x_124:
        /* <DEDUP_REMOVED lines=12> */
.L_x_127:
[----:B------:R-:W-:Y:S05]  /*4aa0*/  BSYNC B1 ;  /* 0x0000000000017941 */ /* 0x000fea0003800000 */
.L_x_126:
        /* <DEDUP_REMOVED lines=13> */
.L_x_129:
[----:B------:R-:W-:Y:S05]  /*4b80*/  BSYNC B1 ;  /* 0x0000000000017941 */ /* 0x000fea0003800000 */
.L_x_128:
        /* <DEDUP_REMOVED lines=12> */
.L_x_131:
[----:B------:R-:W-:Y:S05]  /*4c50*/  BSYNC B1 ;  /* 0x0000000000017941 */ /* 0x000fea0003800000 */
.L_x_130:
        /* <DEDUP_REMOVED lines=12> */
.L_x_133:
[----:B------:R-:W-:Y:S05]  /*4d20*/  BSYNC B1 ;  /* 0x0000000000017941 */ /* 0x000fea0003800000 */
.L_x_132:
[----:B-----5:R-:W-:Y:S01]  /*4d30*/  IMAD.U32 R4, R114, 0x10000, RZ ;  /* 0x0001000072047824 */ /* 0x020fe200078e00ff */
[----:B------:R-:W-:Y:S01]  /*4d40*/  ISETP.GT.AND P5, PT, R3, 0x88, P5 ;  /* 0x000000880300780c */ /* 0x000fe20002fa4270 */
        /* <DEDUP_REMOVED lines=8> */
[----:B------:R-:W-:Y:S05]  /*4dd0*/  @!P5 BRA `(.L_x_135) ;  /* 0x000000000004d947 */ /* 0x000fea0003800000 */
[----:B------:R0:W5:Y:S02]  /*4de0*/  LDG.E.LTC128B.U16 R114, desc[UR38][R12.64+0x52] ;  /* 0x000052260c727981 */ /* 0x000164000c1e1520 */
.L_x_135:
[----:B------:R-:W-:Y:S05]  /*4df0*/  BSYNC B1 ;  /* 0x0000000000017941 */ /* 0x000fea0003800000 */
.L_x_134:
[----:B0----5:R-:W-:Y:S01]  /*4e00*/  IMAD.U32 R4, R114, 0x10000, RZ ;  /* 0x0001000072047824 */ /* 0x021fe200078e00ff */
        /* <DEDUP_REMOVED lines=11> */
.L_x_137:
[----:B------:R-:W-:Y:S05]  /*4ec0*/  BSYNC B1 ;  /* 0x0000000000017941 */ /* 0x000fea0003800000 */
.L_x_136:
[----:B0----5:R-:W-:Y:S01]  /*4ed0*/  IMAD.U32 R4, R114, 0x10000, RZ ;  /* 0x0001000072047824 */ /* 0x021fe200078e00ff */
        /* <DEDUP_REMOVED lines=11> */
.L_x_139:
[----:B------:R-:W-:Y:S05]  /*4f90*/  BSYNC B1 ;  /* 0x0000000000017941 */ /* 0x000fea0003800000 */
.L_x_138:
        /* <DEDUP_REMOVED lines=12> */
.L_x_141:
[----:B------:R-:W-:Y:S05]  /*5060*/  BSYNC B1 ;  /* 0x0000000000017941 */ /* 0x000fea0003800000 */
.L_x_140:
        /* <DEDUP_REMOVED lines=12> */
.L_x_143:
[----:B------:R-:W-:Y:S05]  /*5130*/  BSYNC B1 ;  /* 0x0000000000017941 */ /* 0x000fea0003800000 */
.L_x_142:
        /* <DEDUP_REMOVED lines=12> */
.L_x_145:
[----:B------:R-:W-:Y:S05]  /*5200*/  BSYNC B1 ;  /* 0x0000000000017941 */ /* 0x000fea0003800000 */
.L_x_144:
        /* <DEDUP_REMOVED lines=12> */
.L_x_147:
[----:B------:R-:W-:Y:S05]  /*52d0*/  BSYNC B1 ;  /* 0x0000000000017941 */ /* 0x000fea0003800000 */
.L_x_146:
        /* <DEDUP_REMOVED lines=9> */
.L_x_149:
[----:B------:R-:W-:Y:S05]  /*5370*/  BSYNC B1 ;  /* 0x0000000000017941 */ /* 0x000fea0003800000 */
.L_x_148:
        /* <DEDUP_REMOVED lines=12> */
.L_x_151:
[----:B------:R-:W-:Y:S05]  /*5440*/  BSYNC B1 ;  /* 0x0000000000017941 */ /* 0x000fea0003800000 */
.L_x_150:
[----:B------:R-:W-:Y:S05]  /*5450*/  @!P0 BRA `(.L_x_152) ;  /* 0x0000001400848947 */ /* 0x000fea0003800000 */
[----:B-----5:R-:W-:-:S04]  /*5460*/  IMAD.U32 R114, R114, 0x10000, RZ ;  /* 0x0001000072727824 */ /* 0x020fc800078e00ff */
[----:B------:R-:W-:-:S04]  /*5470*/  FMUL R114, R114, R89 ;  /* 0x0000005972727220 */ /* 0x000fc80000400000 */
[----:B------:R-:W-:-:S05]  /*5480*/  FFMA R114, R55, R88, R114 ;  /* 0x0000005837727223 */ /* 0x000fca0000000072 */
[----:B------:R-:W-:-:S05]  /*5490*/  F2FP.BF16.F32.PACK_AB R114, RZ, R114 ;  /* 0x00000072ff72723e */ /* 0x000fca00000010ff */
[----:B------:R0:W-:Y:S01]  /*54a0*/  STG.E.U16 desc[UR38][R10.64+0x72], R114 ;  /* 0x000072720a007986 */ /* 0x0001e2000c101526 */
[----:B------:R-:W-:Y:S05]  /*54b0*/  BRA `(.L_x_152) ;  /* 0x00000014006c7947 */ /* 0x000fea0003800000 */
.L_x_29:
[----:B------:R-:W-:Y:S01]  /*54c0*/  ULDC.64 UR4, c[0x0][0x5c0] ;  /* 0x0001700000047ab9 */ /* 0x000fe20000000a00 */
[-C--:B------:R-:W-:Y:S01]  /*54d0*/  FMUL R56, R56, R88.reuse ;  /* 0x0000005838387220 */ /* 0x080fe20000400000 */
[----:B------:R-:W-:Y:S01]  /*54e0*/  LEA R10, P1, R110, UR4, 0x1 ;  /* 0x000000046e0a7c11 */ /* 0x000fe2000f8208ff */
[----:B------:R-:W-:Y:S01]  /*54f0*/  IMAD.SHL.U32 R7, R94, 0x2, RZ ;  /* 0x000000025e077824 */ /* 0x000fe200078e00ff */
[----:B------:R-:W-:Y:S01]  /*5500*/  ISETP.GT.AND P3, PT, R4, 0x1, PT ;  /* 0x000000010400780c */ /* 0x000fe20003f64270 */
[----:B------:R-:W-:Y:S01]  /*5510*/  FMUL R57, R57, R88 ;  /* 0x0000005839397220 */ /* 0x000fe20000400000 */
[----:B------:R-:W-:Y:S01]  /*5520*/  F2FP.BF16.F32.PACK_AB R56, RZ, R56 ;  /* 0x00000038ff38723e */ /* 0x000fe200000010ff */
[-C--:B------:R-:W-:Y:S01]  /*5530*/  FMUL R58, R58, R88.reuse ;  /* 0x000000583a3a7220 */ /* 0x080fe20000400000 */
[----:B------:R-:W-:Y:S01]  /*5540*/  LEA.HI.X R11, R110, UR5, R103, 0x1, P1 ;  /* 0x000000056e0b7c11 */ /* 0x000fe200088f0c67 */
[-C--:B------:R-:W-:Y:S01]  /*5550*/  FMUL R59, R59, R88.reuse ;  /* 0x000000583b3b7220 */ /* 0x080fe20000400000 */
[----:B------:R-:W-:Y:S01]  /*5560*/  ISETP.GT.AND P1, PT, R3, RZ, P3 ;  /* 0x000000ff0300720c */ /* 0x000fe20001f24270 */
[----:B------:R-:W-:Y:S01]  /*5570*/  IMAD.SHL.U32 R19, R95, 0x2, RZ ;  /* 0x000000025f137824 */ /* 0x000fe200078e00ff */
[----:B------:R-:W-:Y:S01]  /*5580*/  ISETP.GT.AND P2, PT, R3, 0x8, P6 ;  /* 0x000000080300780c */ /* 0x000fe20003744270 */
[----:B------:R-:W-:Y:S01]  /*5590*/  @P0 STG.E.U16 desc[UR38][R10.64], R56 ;  /* 0x000000380a000986 */ /* 0x000fe2000c101526 */
[----:B------:R-:W-:Y:S01]  /*55a0*/  SHF.L.U64.HI R5, R94, 0x1, R93 ;  /* 0x000000015e057819 */ /* 0x000fe2000001025d */
[----:B------:R-:W-:Y:S01]  /*55b0*/  FMUL R60, R60, R88 ;  /* 0x000000583c3c7220 */ /* 0x000fe20000400000 */
[----:B------:R-:W-:Y:S01]  /*55c0*/  IADD3 R8, P0, R7, R10, RZ ;  /* 0x0000000a07087210 */ /* 0x000fe20007f1e0ff */
[-C--:B------:R-:W-:Y:S01]  /*55d0*/  FMUL R61, R61, R88.reuse ;  /* 0x000000583d3d7220 */ /* 0x080fe20000400000 */
[----:B------:R-:W-:Y:S01]  /*55e0*/  F2FP.BF16.F32.PACK_AB R57, RZ, R57 ;  /* 0x00000039ff39723e */ /* 0x000fe200000010ff */
[----:B------:R-:W-:Y:S01]  /*55f0*/  FMUL R63, R63, R88 ;  /* 0x000000583f3f7220 */ /* 0x000fe20000400000 */
[----:B------:R-:W-:Y:S01]  /*5600*/  F2FP.BF16.F32.PACK_AB R58, RZ, R58 ;  /* 0x0000003aff3a723e */ /* 0x000fe200000010ff */
[----:B------:R-:W-:Y:S01]  /*5610*/  IMAD.X R9, R5, 0x1, R11, P0 ;  /* 0x0000000105097824 */ /* 0x000fe200000e060b */
[----:B------:R-:W-:Y:S01]  /*5620*/  ISETP.GT.AND P0, PT, R3, 0x8, P3 ;  /* 0x000000080300780c */ /* 0x000fe20001f04270 */
[----:B------:R-:W-:Y:S01]  /*5630*/  @P1 STG.E.U16 desc[UR38][R10.64+0x2], R57 ;  /* 0x000002390a001986 */ /* 0x000fe2000c101526 */
[----:B------:R-:W-:Y:S01]  /*5640*/  F2FP.BF16.F32.PACK_AB R59, RZ, R59 ;  /* 0x0000003bff3b723e */ /* 0x000fe200000010ff */
[----:B------:R-:W-:Y:S01]  /*5650*/  FMUL R62, R62, R88 ;  /* 0x000000583e3e7220 */ /* 0x000fe20000400000 */
[----:B------:R-:W-:Y:S01]  /*5660*/  SHF.L.U64.HI R13, R95, 0x1, R92 ;  /* 0x000000015f0d7819 */ /* 0x000fe2000001025c */
[----:B------:R-:W-:Y:S01]  /*5670*/  @P2 STG.E.U16 desc[UR38][R8.64], R58 ;  /* 0x0000003a08002986 */ /* 0x000fe2000c101526 */
[----:B------:R-:W-:Y:S01]  /*5680*/  IADD3 R6, P1, P2, R19, R10, R7 ;  /* 0x0000000a13067210 */ /* 0x000fe20007a3e007 */
[-C--:B------:R-:W-:Y:S01]  /*5690*/  FMUL R64, R64, R88.reuse ;  /* 0x0000005840407220 */ /* 0x080fe20000400000 */
[C---:B------:R-:W-:Y:S01]  /*56a0*/  ISETP.GT.AND P4, PT, R4.reuse, 0x8, PT ;  /* 0x000000080400780c */ /* 0x040fe20003f84270 */
[-C--:B------:R-:W-:Y:S01]  /*56b0*/  FMUL R65, R65, R88.reuse ;  /* 0x0000005841417220 */ /* 0x080fe20000400000 */
[----:B------:R-:W-:Y:S01]  /*56c0*/  ISETP.GT.AND P3, PT, R4, 0x9, PT ;  /* 0x000000090400780c */ /* 0x000fe20003f64270 */
[-C--:B------:R-:W-:Y:S01]  /*56d0*/  FMUL R66, R66, R88.reuse ;  /* 0x0000005842427220 */ /* 0x080fe20000400000 */
[----:B------:R-:W-:Y:S01]  /*56e0*/  IADD3.X R7, R13, R11, R5, P1, P2 ;  /* 0x0000000b0d077210 */ /* 0x000fe20000fe4405 */
[----:B------:R-:W-:Y:S01]  /*56f0*/  @P0 STG.E.U16 desc[UR38][R8.64+0x2], R59 ;  /* 0x0000023b08000986 */ /* 0x000fe2000c101526 */
[----:B------:R-:W-:Y:S01]  /*5700*/  ISETP.GT.AND P1, PT, R3, RZ, P4 ;  /* 0x000000ff0300720c */ /* 0x000fe20002724270 */
[-C--:B------:R-:W-:Y:S01]  /*5710*/  FMUL R67, R67, R88.reuse ;  /* 0x0000005843437220 */ /* 0x080fe20000400000 */
[----:B------:R-:W-:Y:S01]  /*5720*/  ISETP.GT.AND P0, PT, R3, RZ, P3 ;  /* 0x000000ff0300720c */ /* 0x000fe20001f04270 */
[----:B------:R-:W-:Y:S01]  /*5730*/  FMUL R68, R68, R88 ;  /* 0x0000005844447220 */ /* 0x000fe20000400000 */
[----:B------:R-:W-:Y:S01]  /*5740*/  F2FP.BF16.F32.PACK_AB R60, RZ, R60 ;  /* 0x0000003cff3c723e */ /* 0x000fe200000010ff */
[-C--:B------:R-:W-:Y:S01]  /*5750*/  FMUL R69, R69, R88.reuse ;  /* 0x0000005845457220 */ /* 0x080fe20000400000 */
[----:B------:R-:W-:Y:S01]  /*5760*/  F2FP.BF16.F32.PACK_AB R61, RZ, R61 ;  /* 0x0000003dff3d723e */ /* 0x000fe200000010ff */
[-C--:B------:R-:W-:Y:S01]  /*5770*/  FMUL R70, R70, R88.reuse ;  /* 0x0000005846467220 */ /* 0x080fe20000400000 */
[----:B------:R-:W-:Y:S01]  /*5780*/  F2FP.BF16.F32.PACK_AB R63, RZ, R63 ;  /* 0x0000003fff3f723e */ /* 0x000fe200000010ff */
[----:B------:R-:W-:Y:S01]  /*5790*/  FMUL R71, R71, R88 ;  /* 0x0000005847477220 */ /* 0x000fe20000400000 */
[----:B------:R-:W-:Y:S01]  /*57a0*/  F2FP.BF16.F32.PACK_AB R62, RZ, R62 ;  /* 0x0000003eff3e723e */ /* 0x000fe200000010ff */
[----:B------:R-:W-:Y:S01]  /*57b0*/  FMUL R72, R72, R88 ;  /* 0x0000005848487220 */ /* 0x000fe20000400000 */
[----:B------:R-:W-:Y:S01]  /*57c0*/  F2FP.BF16.F32.PACK_AB R64, RZ, R64 ;  /* 0x00000040ff40723e */ /* 0x000fe200000010ff */
[----:B------:R-:W-:Y:S01]  /*57d0*/  @P1 STG.E.U16 desc[UR38][R10.64+0x10], R60 ;  /* 0x0000103c0a001986 */ /* 0x000fe2000c101526 */
[----:B------:R-:W-:Y:S01]  /*57e0*/  ISETP.GT.AND P1, PT, R3, 0x8, P4 ;  /* 0x000000080300780c */ /* 0x000fe20002724270 */
[-C--:B------:R-:W-:Y:S01]  /*57f0*/  FMUL R73, R73, R88.reuse ;  /* 0x0000005849497220 */ /* 0x080fe20000400000 */
[----:B------:R-:W-:Y:S01]  /*5800*/  ISETP.GT.AND P2, PT, R4, 0x11, PT ;  /* 0x000000110400780c */ /* 0x000fe20003f44270 */
[----:B------:R-:W-:Y:S01]  /*5810*/  @P0 STG.E.U16 desc[UR38][R10.64+0x12], R61 ;  /* 0x0000123d0a000986 */ /* 0x000fe2000c101526 */
[----:B------:R-:W-:Y:S01]  /*5820*/  ISETP.GT.AND P0, PT, R3, 0x8, P3 ;  /* 0x000000080300780c */ /* 0x000fe20001f04270 */
[-C--:B------:R-:W-:Y:S01]  /*5830*/  FMUL R74, R74, R88.reuse ;  /* 0x000000584a4a7220 */ /* 0x080fe20000400000 */
[----:B------:R-:W-:Y:S01]  /*5840*/  ISETP.GT.AND P3, PT, R4, 0x10, PT ;  /* 0x000000100400780c */ /* 0x000fe20003f64270 */
[-C--:B------:R-:W-:Y:S01]  /*5850*/  FMUL R75, R75, R88.reuse ;  /* 0x000000584b4b7220 */ /* 0x080fe20000400000 */
[----:B------:R-:W-:Y:S01]  /*5860*/  F2FP.BF16.F32.PACK_AB R65, RZ, R65 ;  /* 0x00000041ff41723e */ /* 0x000fe200000010ff */
[----:B------:R-:W-:Y:S01]  /*5870*/  FMUL R76, R76, R88 ;  /* 0x000000584c4c7220 */ /* 0x000fe20000400000 */
[----:B------:R-:W-:Y:S01]  /*5880*/  F2FP.BF16.F32.PACK_AB R66, RZ, R66 ;  /* 0x00000042ff42723e */ /* 0x000fe200000010ff */
[----:B------:R-:W-:Y:S01]  /*5890*/  FMUL R77, R77, R88 ;  /* 0x000000584d4d7220 */ /* 0x000fe20000400000 */
[----:B------:R-:W-:Y:S01]  /*58a0*/  F2FP.BF16.F32.PACK_AB R67, RZ, R67 ;  /* 0x00000043ff43723e */ /* 0x000fe200000010ff */
[----:B------:R-:W-:Y:S01]  /*58b0*/  @P1 STG.E.U16 desc[UR38][R8.64+0x10], R62 ;  /* 0x0000103e08001986 */ /* 0x000fe2000c101526 */
[----:B------:R-:W-:Y:S01]  /*58c0*/  F2FP.BF16.F32.PACK_AB R68, RZ, R68 ;  /* 0x00000044ff44723e */ /* 0x000fe200000010ff */
[-C--:B------:R-:W-:Y:S01]  /*58d0*/  FMUL R78, R78, R88.reuse ;  /* 0x000000584e4e7220 */ /* 0x080fe20000400000 */
[----:B------:R-:W-:Y:S01]  /*58e0*/  ISETP.GT.AND P1, PT, R4, 0x19, PT ;  /* 0x000000190400780c */ /* 0x000fe20003f24270 */
[----:B------:R-:W-:Y:S01]  /*58f0*/  @P0 STG.E.U16 desc[UR38][R8.64+0x12], R63 ;  /* 0x0000123f08000986 */ /* 0x000fe2000c101526 */
[----:B------:R-:W-:Y:S01]  /*5900*/  ISETP.GT.AND P0, PT, R3, RZ, P3 ;  /* 0x000000ff0300720c */ /* 0x000fe20001f04270 */
[-C--:B------:R-:W-:Y:S01]  /*5910*/  FMUL R79, R79, R88.reuse ;  /* 0x000000584f4f7220 */ /* 0x080fe20000400000 */
[----:B------:R-:W-:Y:S01]  /*5920*/  F2FP.BF16.F32.PACK_AB R69, RZ, R69 ;  /* 0x00000045ff45723e */ /* 0x000fe200000010ff */
[----:B------:R-:W-:Y:S01]  /*5930*/  FMUL R80, R80, R88 ;  /* 0x0000005850507220 */ /* 0x000fe20000400000 */
[----:B------:R-:W-:Y:S01]  /*5940*/  F2FP.BF16.F32.PACK_AB R70, RZ, R70 ;  /* 0x00000046ff46723e */ /* 0x000fe200000010ff */
        /* <DEDUP_REMOVED lines=8> */
[----:B------:R-:W-:Y:S01]  /*59d0*/  @P0 STG.E.U16 desc[UR38][R10.64+0x20], R64 ;  /* 0x000020400a000986 */ /* 0x000fe2000c101526 */
[----:B------:R-:W-:Y:S01]  /*59e0*/  ISETP.GT.AND P0, PT, R3, RZ, P2 ;  /* 0x000000ff0300720c */ /* 0x000fe20001704270 */
[-C--:B------:R-:W-:Y:S01]  /*59f0*/  FMUL R85, R85, R88.reuse ;  /* 0x0000005855557220 */ /* 0x080fe20000400000 */
[----:B------:R-:W-:Y:S01]  /*5a00*/  F2FP.BF16.F32.PACK_AB R75, RZ, R75 ;  /* 0x0000004bff4b723e */ /* 0x000fe200000010ff */
[-C--:B------:R-:W-:Y:S01]  /*5a10*/  FMUL R86, R86, R88.reuse ;  /* 0x0000005856567220 */ /* 0x080fe20000400000 */
[----:B------:R-:W-:Y:S01]  /*5a20*/  ISETP.GT.AND P5, PT, R4, 0x28, PT ;  /* 0x000000280400780c */ /* 0x000fe20003fa4270 */
[----:B------:R-:W-:Y:S01]  /*5a30*/  FMUL R87, R87, R88 ;  /* 0x0000005857577220 */ /* 0x000fe20000400000 */
[----:B------:R-:W-:Y:S01]  /*5a40*/  F2FP.BF16.F32.PACK_AB R76, RZ, R76 ;  /* 0x0000004cff4c723e */ /* 0x000fe200000010ff */
[-C--:B------:R-:W-:Y:S01]  /*5a50*/  FMUL R24, R24, R88.reuse ;  /* 0x0000005818187220 */ /* 0x080fe20000400000 */
[----:B------:R-:W-:Y:S01]  /*5a60*/  ISETP.GT.AND P4, PT, R4, 0x29, PT ;  /* 0x000000290400780c */ /* 0x000fe20003f84270 */
[-C--:B------:R-:W-:Y:S01]  /*5a70*/  FMUL R25, R25, R88.reuse ;  /* 0x0000005819197220 */ /* 0x080fe20000400000 */
[----:B------:R-:W-:Y:S01]  /*5a80*/  F2FP.BF16.F32.PACK_AB R77, RZ, R77 ;  /* 0x0000004dff4d723e */ /* 0x000fe200000010ff */
[----:B------:R-:W-:Y:S01]  /*5a90*/  FMUL R26, R26, R88 ;  /* 0x000000581a1a7220 */ /* 0x000fe20000400000 */
[----:B------:R-:W-:Y:S01]  /*5aa0*/  F2FP.BF16.F32.PACK_AB R78, RZ, R78 ;  /* 0x0000004eff4e723e */ /* 0x000fe200000010ff */
[----:B------:R-:W-:Y:S01]  /*5ab0*/  @P0 STG.E.U16 desc[UR38][R10.64+0x22], R65 ;  /* 0x000022410a000986 */ /* 0x000fe2000c101526 */
[----:B------:R-:W-:Y:S01]  /*5ac0*/  ISETP.GT.AND P0, PT, R3, 0x8, P3 ;  /* 0x000000080300780c */ /* 0x000fe20001f04270 */
[-C--:B------:R-:W-:Y:S01]  /*5ad0*/  FMUL R27, R27, R88.reuse ;  /* 0x000000581b1b7220 */ /* 0x080fe20000400000 */
[----:B------:R-:W-:Y:S01]  /*5ae0*/  F2FP.BF16.F32.PACK_AB R79, RZ, R79 ;  /* 0x0000004fff4f723e */ /* 0x000fe200000010ff */
[-C--:B------:R-:W-:Y:S01]  /*5af0*/  FMUL R28, R28, R88.reuse ;  /* 0x000000581c1c7220 */ /* 0x080fe20000400000 */
[----:B------:R-:W-:Y:S01]  /*5b00*/  ISETP.GT.AND P3, PT, R4, 0x30, PT ;  /* 0x000000300400780c */ /* 0x000fe20003f64270 */
        /* <DEDUP_REMOVED lines=8> */
[----:B------:R-:W-:Y:S01]  /*5b90*/  @P0 STG.E.U16 desc[UR38][R8.64+0x20], R66 ;  /* 0x0000204208000986 */ /* 0x000fe2000c101526 */
[----:B------:R-:W-:Y:S01]  /*5ba0*/  ISETP.GT.AND P0, PT, R3, 0x8, P2 ;  /* 0x000000080300780c */ /* 0x000fe20001704270 */
[-C--:B------:R-:W-:Y:S01]  /*5bb0*/  FMUL R33, R33, R88.reuse ;  /* 0x0000005821217220 */ /* 0x080fe20000400000 */
[----:B------:R-:W-:Y:S01]  /*5bc0*/  ISETP.GT.AND P2, PT, R4, 0x18, PT ;  /* 0x000000180400780c */ /* 0x000fe20003f44270 */
[----:B------:R-:W-:Y:S01]  /*5bd0*/  FMUL R34, R34, R88 ;  /* 0x0000005822227220 */ /* 0x000fe20000400000 */
[----:B------:R-:W-:Y:S01]  /*5be0*/  F2FP.BF16.F32.PACK_AB R84, RZ, R84 ;  /* 0x00000054ff54723e */ /* 0x000fe200000010ff */
[-C--:B------:R-:W-:Y:S01]  /*5bf0*/  FMUL R35, R35, R88.reuse ;  /* 0x0000005823237220 */ /* 0x080fe20000400000 */
[----:B------:R-:W-:Y:S01]  /*5c00*/  P2R R5, PR, RZ, 0x20 ;  /* 0x00000020ff057803 */ /* 0x000fe20000000000 */
[-C--:B------:R-:W-:Y:S01]  /*5c10*/  FMUL R36, R36, R88.reuse ;  /* 0x0000005824247220 */ /* 0x080fe20000400000 */
[----:B------:R-:W-:Y:S01]  /*5c20*/  F2FP.BF16.F32.PACK_AB R85, RZ, R85 ;  /* 0x00000055ff55723e */ /* 0x000fe200000010ff */
[----:B------:R-:W-:Y:S01]  /*5c30*/  FMUL R37, R37, R88 ;  /* 0x0000005825257220 */ /* 0x000fe20000400000 */
[----:B------:R-:W-:Y:S01]  /*5c40*/  F2FP.BF16.F32.PACK_AB R86, RZ, R86 ;  /* 0x00000056ff56723e */ /* 0x000fe200000010ff */
[-C--:B------:R-:W-:Y:S01]  /*5c50*/  FMUL R38, R38, R88.reuse ;  /* 0x0000005826267220 */ /* 0x080fe20000400000 */
[----:B------:R-:W-:Y:S01]  /*5c60*/  F2FP.BF16.F32.PACK_AB R87, RZ, R87 ;  /* 0x00000057ff57723e */ /* 0x000fe200000010ff */
[----:B------:R-:W-:Y:S01]  /*5c70*/  @P0 STG.E.U16 desc[UR38][R8.64+0x22], R67 ;  /* 0x0000224308000986 */ /* 0x000fe2000c101526 */
[----:B------:R-:W-:Y:S01]  /*5c80*/  ISETP.GT.AND P0, PT, R3, RZ, P2 ;  /* 0x000000ff0300720c */ /* 0x000fe20001704270 */
        /* <DEDUP_REMOVED lines=36> */
[----:B------:R-:W-:Y:S01]  /*5ed0*/  FMUL R55, R55, R88 ;  /* 0x0000005837377220 */ /* 0x000fe20000400000 */
[----:B------:R-:W-:-:S02]  /*5ee0*/  F2FP.BF16.F32.PACK_AB R39, RZ, R39 ;  /* 0x00000027ff27723e */ /* 0x000fc400000010ff */
[----:B------:R-:W-:Y:S01]  /*5ef0*/  F2FP.BF16.F32.PACK_AB R40, RZ, R40 ;  /* 0x00000028ff28723e */ /* 0x000fe200000010ff */
[----:B------:R-:W-:Y:S01]  /*5f00*/  @P0 STG.E.U16 desc[UR38][R8.64+0x30], R70 ;  /* 0x0000304608000986 */ /* 0x000fe2000c101526 */
[----:B------:R-:W-:Y:S02]  /*5f10*/  ISETP.GT.AND P0, PT, R3, 0x8, P1 ;  /* 0x000000080300780c */ /* 0x000fe40000f04270 */
[----:B------:R-:W-:Y:S02]  /*5f20*/  ISETP.GT.AND P1, PT, R4, 0x21, PT ;  /* 0x000000210400780c */ /* 0x000fe40003f24270 */
[----:B------:R-:W-:Y:S02]  /*5f30*/  F2FP.BF16.F32.PACK_AB R41, RZ, R41 ;  /* 0x00000029ff29723e */ /* 0x000fe400000010ff */
[----:B------:R-:W-:Y:S02]  /*5f40*/  F2FP.BF16.F32.PACK_AB R42, RZ, R42 ;  /* 0x0000002aff2a723e */ /* 0x000fe400000010ff */
[----:B------:R-:W-:-:S02]  /*5f50*/  F2FP.BF16.F32.PACK_AB R43, RZ, R43 ;  /* 0x0000002bff2b723e */ /* 0x000fc400000010ff */
[----:B------:R-:W-:Y:S02]  /*5f60*/  F2FP.BF16.F32.PACK_AB R44, RZ, R44 ;  /* 0x0000002cff2c723e */ /* 0x000fe400000010ff */
[----:B------:R-:W-:Y:S01]  /*5f70*/  F2FP.BF16.F32.PACK_AB R45, RZ, R45 ;  /* 0x0000002dff2d723e */ /* 0x000fe200000010ff */
[----:B------:R-:W-:Y:S01]  /*5f80*/  @P0 STG.E.U16 desc[UR38][R8.64+0x32], R71 ;  /* 0x0000324708000986 */ /* 0x000fe2000c101526 */
[----:B------:R-:W-:Y:S02]  /*5f90*/  ISETP.GT.AND P0, PT, R3, RZ, P2 ;  /* 0x000000ff0300720c */ /* 0x000fe40001704270 */
[----:B------:R-:W-:Y:S02]  /*5fa0*/  F2FP.BF16.F32.PACK_AB R46, RZ, R46 ;  /* 0x0000002eff2e723e */ /* 0x000fe400000010ff */
[----:B------:R-:W-:Y:S02]  /*5fb0*/  F2FP.BF16.F32.PACK_AB R47, RZ, R47 ;  /* 0x0000002fff2f723e */ /* 0x000fe400000010ff */
[----:B------:R-:W-:-:S02]  /*5fc0*/  F2FP.BF16.F32.PACK_AB R48, RZ, R48 ;  /* 0x00000030ff30723e */ /* 0x000fc400000010ff */
[----:B------:R-:W-:Y:S02]  /*5fd0*/  F2FP.BF16.F32.PACK_AB R49, RZ, R49 ;  /* 0x00000031ff31723e */ /* 0x000fe400000010ff */
[----:B------:R-:W-:Y:S02]  /*5fe0*/  F2FP.BF16.F32.PACK_AB R50, RZ, R50 ;  /* 0x00000032ff32723e */ /* 0x000fe400000010ff */
[----:B------:R-:W-:Y:S01]  /*5ff0*/  F2FP.BF16.F32.PACK_AB R51, RZ, R51 ;  /* 0x00000033ff33723e */ /* 0x000fe200000010ff */
[----:B------:R-:W-:Y:S01]  /*6000*/  @P0 STG.E.U16 desc[UR38][R10.64+0x40], R72 ;  /* 0x000040480a000986 */ /* 0x000fe2000c101526 */
[----:B------:R-:W-:Y:S02]  /*6010*/  ISETP.GT.AND P0, PT, R3, RZ, P1 ;  /* 0x000000ff0300720c */ /* 0x000fe40000f04270 */
[----:B------:R-:W-:Y:S02]  /*6020*/  F2FP.BF16.F32.PACK_AB R52, RZ, R52 ;  /* 0x00000034ff34723e */ /* 0x000fe400000010ff */
[----:B------:R-:W-:-:S02]  /*6030*/  F2FP.BF16.F32.PACK_AB R53, RZ, R53 ;  /* 0x00000035ff35723e */ /* 0x000fc400000010ff */
[----:B------:R-:W-:Y:S02]  /*6040*/  F2FP.BF16.F32.PACK_AB R54, RZ, R54 ;  /* 0x00000036ff36723e */ /* 0x000fe400000010ff */
[----:B------:R-:W-:-:S05]  /*6050*/  F2FP.BF16.F32.PACK_AB R55, RZ, R55 ;  /* 0x00000037ff37723e */ /* 0x000fca00000010ff */
[----:B------:R-:W-:Y:S01]  /*6060*/  @P0 STG.E.U16 desc[UR38][R10.64+0x42], R73 ;  /* 0x000042490a000986 */ /* 0x000fe2000c101526 */
[----:B------:R-:W-:Y:S02]  /*6070*/  ISETP.GT.AND P0, PT, R3, 0x8, P2 ;  /* 0x000000080300780c */ /* 0x000fe40001704270 */
[----:B------:R-:W-:-:S11]  /*6080*/  ISETP.GT.AND P2, PT, R4, 0x38, PT ;  /* 0x000000380400780c */ /* 0x000fd60003f44270 */
[----:B------:R-:W-:Y:S01]  /*6090*/  @P0 STG.E.U16 desc[UR38][R8.64+0x40], R74 ;  /* 0x0000404a08000986 */ /* 0x000fe2000c101526 */
[----:B------:R-:W-:-:S13]  /*60a0*/  ISETP.GT.AND P0, PT, R3, 0x8, P1 ;  /* 0x000000080300780c */ /* 0x000fda0000f04270 */
[----:B------:R-:W-:Y:S01]  /*60b0*/  @P0 STG.E.U16 desc[UR38][R8.64+0x42], R75 ;  /* 0x0000424b08000986 */ /* 0x000fe2000c101526 */
[----:B------:R-:W-:-:S13]  /*60c0*/  ISETP.GT.AND P0, PT, R3, RZ, P5 ;  /* 0x000000ff0300720c */ /* 0x000fda0002f04270 */
[----:B------:R-:W-:Y:S01]  /*60d0*/  @P0 STG.E.U16 desc[UR38][R10.64+0x50], R76 ;  /* 0x0000504c0a000986 */ /* 0x000fe2000c101526 */
[----:B------:R-:W-:-:S13]  /*60e0*/  ISETP.GT.AND P0, PT, R3, RZ, P4 ;  /* 0x000000ff0300720c */ /* 0x000fda0002704270 */
[----:B------:R-:W-:Y:S01]  /*60f0*/  @P0 STG.E.U16 desc[UR38][R10.64+0x52], R77 ;  /* 0x0000524d0a000986 */ /* 0x000fe2000c101526 */
[----:B------:R-:W-:-:S13]  /*6100*/  ISETP.GT.AND P0, PT, R3, 0x8, P5 ;  /* 0x000000080300780c */ /* 0x000fda0002f04270 */
[----:B------:R-:W-:Y:S01]  /*6110*/  @P0 STG.E.U16 desc[UR38][R8.64+0x50], R78 ;  /* 0x0000504e08000986 */ /* 0x000fe2000c101526 */
[----:B------:R-:W-:-:S13]  /*6120*/  ISETP.GT.AND P0, PT, R3, 0x8, P4 ;  /* 0x000000080300780c */ /* 0x000fda0002704270 */
[----:B------:R-:W-:Y:S01]  /*6130*/  @P0 STG.E.U16 desc[UR38][R8.64+0x52], R79 ;  /* 0x0000524f08000986 */ /* 0x000fe2000c101526 */
[----:B------:R-:W-:-:S13]  /*6140*/  ISETP.GT.AND P0, PT, R3, RZ, P3 ;  /* 0x000000ff0300720c */ /* 0x000fda0001f04270 */
[----:B------:R-:W-:Y:S01]  /*6150*/  @P0 STG.E.U16 desc[UR38][R10.64+0x60], R80 ;  /* 0x000060500a000986 */ /* 0x000fe2000c101526 */
[----:B------:R-:W-:-:S04]  /*6160*/  ISETP.GT.AND P0, PT, R4, 0x31, PT ;  /* 0x000000310400780c */ /* 0x000fc80003f04270 */
[----:B------:R-:W-:-:S13]  /*6170*/  ISETP.GT.AND P1, PT, R3, RZ, P0 ;  /* 0x000000ff0300720c */ /* 0x000fda0000724270 */
[----:B------:R-:W-:Y:S01]  /*6180*/  @P1 STG.E.U16 desc[UR38][R10.64+0x62], R81 ;  /* 0x000062510a001986 */ /* 0x000fe2000c101526 */
[----:B------:R-:W-:-:S13]  /*6190*/  ISETP.GT.AND P1, PT, R3, 0x8, P3 ;  /* 0x000000080300780c */ /* 0x000fda0001f24270 */
[----:B------:R-:W-:Y:S01]  /*61a0*/  @P1 STG.E.U16 desc[UR38][R8.64+0x60], R82 ;  /* 0x0000605208001986 */ /* 0x000fe2000c101526 */
[----:B------:R-:W-:-:S13]  /*61b0*/  ISETP.GT.AND P1, PT, R3, 0x8, P0 ;  /* 0x000000080300780c */ /* 0x000fda0000724270 */
[----:B------:R-:W-:Y:S01]  /*61c0*/  @P1 STG.E.U16 desc[UR38][R8.64+0x62], R83 ;  /* 0x0000625308001986 */ /* 0x000fe2000c101526 */
[----:B------:R-:W-:-:S05]  /*61d0*/  IADD3 R14, P1, R19, R8, RZ ;  /* 0x00000008130e7210 */ /* 0x000fca0007f3e0ff */
[----:B------:R-:W-:Y:S01]  /*61e0*/  IMAD.X R15, R13, 0x1, R9, P1 ;  /* 0x000000010d0f7824 */ /* 0x000fe200008e0609 */
[----:B------:R-:W-:-:S13]  /*61f0*/  ISETP.GT.AND P1, PT, R3, RZ, P2 ;  /* 0x000000ff0300720c */ /* 0x000fda0001724270 */
[----:B------:R-:W-:Y:S01]  /*6200*/  @P1 STG.E.U16 desc[UR38][R10.64+0x70], R84 ;  /* 0x000070540a001986 */ /* 0x000fe2000c101526 */
[----:B------:R-:W-:-:S05]  /*6210*/  IADD3 R20, P1, R19, R8, RZ ;  /* 0x0000000813147210 */ /* 0x000fca0007f3e0ff */
[----:B------:R-:W-:Y:S01]  /*6220*/  IMAD.X R21, R13, 0x1, R9, P1 ;  /* 0x000000010d157824 */ /* 0x000fe200008e0609 */
[----:B------:R-:W-:-:S05]  /*6230*/  IADD3 R12, P1, R19, R10, RZ ;  /* 0x0000000a130c7210 */ /* 0x000fca0007f3e0ff */
[----:B------:R-:W-:Y:S01]  /*6240*/  IMAD.X R13, R13, 0x1, R11, P1 ;  /* 0x000000010d0d7824 */ /* 0x000fe200008e060b */
[----:B------:R-:W-:-:S04]  /*6250*/  ISETP.GT.AND P1, PT, R4, 0x39, PT ;  /* 0x000000390400780c */ /* 0x000fc80003f24270 */
[----:B------:R-:W-:-:S13]  /*6260*/  ISETP.GT.AND P5, PT, R3, RZ, P1 ;  /* 0x000000ff0300720c */ /* 0x000fda0000fa4270 */
[----:B------:R-:W-:Y:S01]  /*6270*/  @P5 STG.E.U16 desc[UR38][R10.64+0x72], R85 ;  /* 0x000072550a005986 */ /* 0x000fe2000c101526 */
[----:B------:R-:W-:-:S13]  /*6280*/  ISETP.GT.AND P5, PT, R3, 0x8, P2 ;  /* 0x000000080300780c */ /* 0x000fda00017a4270 */
[----:B------:R-:W-:Y:S01]  /*6290*/  @P5 STG.E.U16 desc[UR38][R8.64+0x70], R86 ;  /* 0x0000705608005986 */ /* 0x000fe2000c101526 */
[----:B------:R-:W-:-:S13]  /*62a0*/  ISETP.GT.AND P5, PT, R3, 0x8, P1 ;  /* 0x000000080300780c */ /* 0x000fda0000fa4270 */
[----:B------:R0:W-:Y:S01]  /*62b0*/  @P5 STG.E.U16 desc[UR38][R8.64+0x72], R87 ;  /* 0x0000725708005986 */ /* 0x0001e2000c101526 */
[C---:B------:R-:W-:Y:S02]  /*62c0*/  ISETP.GT.AND P5, PT, R3.reuse, 0x80, P6 ;  /* 0x000000800300780c */ /* 0x040fe400037a4270 */
[----:B------:R-:W-:-:S11]  /*62d0*/  ISETP.GT.AND P6, PT, R3, 0x88, P6 ;  /* 0x000000880300780c */ /* 0x000fd600037c4270 */
[----:B------:R-:W-:Y:S01]  /*62e0*/  @P5 STG.E.U16 desc[UR38][R12.64], R24 ;  /* 0x000000180c005986 */ /* 0x000fe2000c101526 */
[----:B------:R-:W-:-:S04]  /*62f0*/  ISETP.GT.AND P5, PT, R4, 0x1, PT ;  /* 0x000000010400780c */ /* 0x000fc80003fa4270 */
[----:B------:R-:W-:-:S13]  /*6300*/  ISETP.GT.AND P5, PT, R3, 0x80, P5 ;  /* 0x000000800300780c */ /* 0x000fda0002fa4270 */
[----:B0-----:R-:W-:Y:S02]  /*6310*/  @P5 IMAD.MOV.U32 R8, RZ, RZ, R12 ;  /* 0x000000ffff085224 */ /* 0x001fe400078e000c */
[----:B------:R-:W-:-:S05]  /*6320*/  @P5 IMAD.MOV.U32 R9, RZ, RZ, R13 ;  /* 0x000000ffff095224 */ /* 0x000fca00078e000d */
[----:B------:R0:W-:Y:S01]  /*6330*/  @P5 STG.E.U16 desc[UR38][R8.64+0x2], R25 ;  /* 0x0000021908005986 */ /* 0x0001e2000c101526 */
[----:B------:R-:W-:-:S03]  /*6340*/  ISETP.NE.AND P5, PT, R5, RZ, PT ;  /* 0x000000ff0500720c */ /* 0x000fc60003fa5270 */
[----:B------:R-:W-:Y:S01]  /*6350*/  @P6 STG.E.U16 desc[UR38][R14.64], R26 ;  /* 0x0000001a0e006986 */ /* 0x000fe2000c101526 */
[----:B------:R-:W-:-:S04]  /*6360*/  ISETP.GT.AND P6, PT, R4, 0x1, PT ;  /* 0x000000010400780c */ /* 0x000fc80003fc4270 */
[----:B------:R-:W-:-:S13]  /*6370*/  ISETP.GT.AND P6, PT, R3, 0x88, P6 ;  /* 0x000000880300780c */ /* 0x000fda00037c4270 */
[----:B------:R-:W-:Y:S01]  /*6380*/  @P6 STG.E.U16 desc[UR38][R20.64+0x2], R27 ;  /* 0x0000021b14006986 */ /* 0x000fe2000c101526 */
[----:B------:R-:W-:-:S04]  /*6390*/  ISETP.GT.AND P6, PT, R4, 0x8, PT ;  /* 0x000000080400780c */ /* 0x000fc80003fc4270 */
[----:B------:R-:W-:-:S13]  /*63a0*/  ISETP.GT.AND P6, PT, R3, 0x80, P6 ;  /* 0x000000800300780c */ /* 0x000fda00037c4270 */
[----:B0-----:R-:W-:Y:S02]  /*63b0*/  @P6 IMAD.MOV.U32 R8, RZ, RZ, R12 ;  /* 0x000000ffff086224 */ /* 0x001fe400078e000c */
[----:B------:R-:W-:-:S05]  /*63c0*/  @P6 IMAD.MOV.U32 R9, RZ, RZ, R13 ;  /* 0x000000ffff096224 */ /* 0x000fca00078e000d */
[----:B------:R0:W-:Y:S01]  /*63d0*/  @P6 STG.E.U16 desc[UR38][R8.64+0x10], R28 ;  /* 0x0000101c08006986 */ /* 0x0001e2000c101526 */
[----:B------:R-:W-:-:S04]  /*63e0*/  ISETP.GT.AND P6, PT, R4, 0x9, PT ;  /* 0x000000090400780c */ /* 0x000fc80003fc4270 */
[----:B------:R-:W-:-:S13]  /*63f0*/  ISETP.GT.AND P6, PT, R3, 0x80, P6 ;  /* 0x000000800300780c */ /* 0x000fda00037c4270 */
[----:B0-----:R-:W-:Y:S02]  /*6400*/  @P6 IMAD.MOV.U32 R8, RZ, RZ, R12 ;  /* 0x000000ffff086224 */ /* 0x001fe400078e000c */
[----:B------:R-:W-:-:S05]  /*6410*/  @P6 IMAD.MOV.U32 R9, RZ, RZ, R13 ;  /* 0x000000ffff096224 */ /* 0x000fca00078e000d */
[----:B------:R0:W-:Y:S01]  /*6420*/  @P6 STG.E.U16 desc[UR38][R8.64+0x12], R29 ;  /* 0x0000121d08006986 */ /* 0x0001e2000c101526 */
[----:B------:R-:W-:-:S04]  /*6430*/  ISETP.GT.AND P6, PT, R4, 0x8, PT ;  /* 0x000000080400780c */ /* 0x000fc80003fc4270 */
[----:B------:R-:W-:-:S13]  /*6440*/  ISETP.GT.AND P6, PT, R3, 0x88, P6 ;  /* 0x000000880300780c */ /* 0x000fda00037c4270 */
        /* <DEDUP_REMOVED lines=45> */
[----:B------:R-:W-:Y:S01]  /*6720*/  @P6 STG.E.U16 desc[UR38][R8.64+0x42], R41 ;  /* 0x0000422908006986 */ /* 0x000fe2000c101526 */
[----:B------:R-:W-:-:S04]  /*6730*/  ISETP.GT.AND P6, PT, R4, 0x20, PT ;  /* 0x000000200400780c */ /* 0x000fc80003fc4270 */
[----:B------:R-:W-:-:S13]  /*6740*/  ISETP.GT.AND P6, PT, R3, 0x88, P6 ;  /* 0x000000880300780c */ /* 0x000fda00037c4270 */
[----:B------:R-:W-:Y:S01]  /*6750*/  @P6 STG.E.U16 desc[UR38][R6.64+0x40], R42 ;  /* 0x0000402a06006986 */ /* 0x000fe2000c101526 */
[----:B------:R-:W-:-:S04]  /*6760*/  ISETP.GT.AND P6, PT, R4, 0x21, PT ;  /* 0x000000210400780c */ /* 0x000fc80003fc4270 */
[----:B------:R-:W-:-:S13]  /*6770*/  ISETP.GT.AND P6, PT, R3, 0x88, P6 ;  /* 0x000000880300780c */ /* 0x000fda00037c4270 */
[----:B------:R-:W-:Y:S02]  /*6780*/  @P6 IMAD.MOV.U32 R4, RZ, RZ, R6 ;  /* 0x000000ffff046224 */ /* 0x000fe400078e0006 */
[----:B------:R-:W-:-:S05]  /*6790*/  @P6 IMAD.MOV.U32 R5, RZ, RZ, R7 ;  /* 0x000000ffff056224 */ /* 0x000fca00078e0007 */
[----:B------:R0:W-:Y:S01]  /*67a0*/  @P6 STG.E.U16 desc[UR38][R4.64+0x42], R43 ;  /* 0x0000422b04006986 */ /* 0x0001e2000c101526 */
[C---:B------:R-:W-:Y:S02]  /*67b0*/  ISETP.GT.AND P6, PT, R3.reuse, 0x80, P5 ;  /* 0x000000800300780c */ /* 0x040fe40002fc4270 */
[----:B------:R-:W-:-:S11]  /*67c0*/  ISETP.GT.AND P5, PT, R3, 0x88, P5 ;  /* 0x000000880300780c */ /* 0x000fd60002fa4270 */
[----:B0-----:R-:W-:Y:S02]  /*67d0*/  @P6 IMAD.MOV.U32 R4, RZ, RZ, R12 ;  /* 0x000000ffff046224 */ /* 0x001fe400078e000c */
[----:B------:R-:W-:-:S05]  /*67e0*/  @P6 IMAD.MOV.U32 R5, RZ, RZ, R13 ;  /* 0x000000ffff056224 */ /* 0x000fca00078e000d */
[----:B------:R0:W-:Y:S01]  /*67f0*/  @P6 STG.E.U16 desc[UR38][R4.64+0x50], R44 ;  /* 0x0000502c04006986 */ /* 0x0001e2000c101526 */
[C---:B------:R-:W-:Y:S02]  /*6800*/  ISETP.GT.AND P6, PT, R3.reuse, 0x80, P4 ;  /* 0x000000800300780c */ /* 0x040fe400027c4270 */
[----:B------:R-:W-:-:S11]  /*6810*/  ISETP.GT.AND P4, PT, R3, 0x88, P4 ;  /* 0x000000880300780c */ /* 0x000fd60002784270 */
[----:B0-----:R-:W-:Y:S02]  /*6820*/  @P6 IMAD.MOV.U32 R4, RZ, RZ, R12 ;  /* 0x000000ffff046224 */ /* 0x001fe400078e000c */
[----:B------:R-:W-:-:S05]  /*6830*/  @P6 IMAD.MOV.U32 R5, RZ, RZ, R13 ;  /* 0x000000ffff056224 */ /* 0x000fca00078e000d */
[----:B------:R0:W-:Y:S02]  /*6840*/  @P6 STG.E.U16 desc[UR38][R4.64+0x52], R45 ;  /* 0x0000522d04006986 */ /* 0x0001e4000c101526 */
[----:B0-----:R-:W-:Y:S02]  /*6850*/  @P5 IMAD.MOV.U32 R4, RZ, RZ, R6 ;  /* 0x000000ffff045224 */ /* 0x001fe400078e0006 */
[----:B------:R-:W-:-:S05]  /*6860*/  @P5 IMAD.MOV.U32 R5, RZ, RZ, R7 ;  /* 0x000000ffff055224 */ /* 0x000fca00078e0007 */
[----:B------:R0:W-:Y:S01]  /*6870*/  @P5 STG.E.U16 desc[UR38][R4.64+0x50], R46 ;  /* 0x0000502e04005986 */ /* 0x0001e2000c101526 */
[C---:B------:R-:W-:Y:S02]  /*6880*/  ISETP.GT.AND P5, PT, R3.reuse, 0x80, P3 ;  /* 0x000000800300780c */ /* 0x040fe40001fa4270 */
[----:B------:R-:W-:Y:S01]  /*6890*/  ISETP.GT.AND P3, PT, R3, 0x88, P3 ;  /* 0x000000880300780c */ /* 0x000fe20001f64270 */
        /* <DEDUP_REMOVED lines=17> */
[----:B------:R0:W-:Y:S02]  /*69b0*/  @P3 STG.E.U16 desc[UR38][R4.64+0x60], R50 ;  /* 0x0000603204003986 */ /* 0x0001e4000c101526 */
[----:B0-----:R-:W-:Y:S02]  /*69c0*/  @P0 IMAD.MOV.U32 R4, RZ, RZ, R6 ;  /* 0x000000ffff040224 */ /* 0x001fe400078e0006 */
[----:B------:R-:W-:-:S05]  /*69d0*/  @P0 IMAD.MOV.U32 R5, RZ, RZ, R7 ;  /* 0x000000ffff050224 */ /* 0x000fca00078e0007 */
[----:B------:R0:W-:Y:S02]  /*69e0*/  @P0 STG.E.U16 desc[UR38][R4.64+0x62], R51 ;  /* 0x0000623304000986 */ /* 0x0001e4000c101526 */
[----:B0-----:R-:W-:Y:S02]  /*69f0*/  @P5 IMAD.MOV.U32 R4, RZ, RZ, R12 ;  /* 0x000000ffff045224 */ /* 0x001fe400078e000c */
[----:B------:R-:W-:-:S05]  /*6a00*/  @P5 IMAD.MOV.U32 R5, RZ, RZ, R13 ;  /* 0x000000ffff055224 */ /* 0x000fca00078e000d */
[----:B------:R0:W-:Y:S04]  /*6a10*/  @P5 STG.E.U16 desc[UR38][R4.64+0x70], R52 ;  /* 0x0000703404005986 */ /* 0x0001e8000c101526 */
[----:B------:R1:W-:Y:S01]  /*6a20*/  @P4 STG.E.U16 desc[UR38][R12.64+0x72], R53 ;  /* 0x000072350c004986 */ /* 0x0003e2000c101526 */
[----:B0-----:R-:W-:Y:S02]  /*6a30*/  @P2 IMAD.MOV.U32 R4, RZ, RZ, R6 ;  /* 0x000000ffff042224 */ /* 0x001fe400078e0006 */
[----:B------:R-:W-:-:S05]  /*6a40*/  @P2 IMAD.MOV.U32 R5, RZ, RZ, R7 ;  /* 0x000000ffff052224 */ /* 0x000fca00078e0007 */
[----:B------:R1:W-:Y:S04]  /*6a50*/  @P2 STG.E.U16 desc[UR38][R4.64+0x70], R54 ;  /* 0x0000703604002986 */ /* 0x0003e8000c101526 */
[----:B------:R1:W-:Y:S02]  /*6a60*/  @P1 STG.E.U16 desc[UR38][R6.64+0x72], R55 ;  /* 0x0000723706001986 */ /* 0x0003e4000c101526 */
.L_x_152:
[----:B------:R-:W-:Y:S05]  /*6a70*/  BSYNC B0 ;  /* 0x0000000000007941 */ /* 0x000fea0003800000 */
.L_x_28:
[----:B------:R-:W-:Y:S01]  /*6a80*/  IADD3 R16, P0, R16, UR36, RZ ;  /* 0x0000002410107c10 */ /* 0x000fe2000ff1e0ff */
[----:B------:R-:W-:Y:S01]  /*6a90*/  ULDC.64 UR4, c[0x0][0x650] ;  /* 0x0001940000047ab9 */ /* 0x000fe20000000a00 */
[----:B------:R-:W-:Y:S01]  /*6aa0*/  PRMT R3, RZ, 0x7610, R3 ;  /* 0x00007610ff037816 */ /* 0x000fe20000000003 */
[----:B------:R-:W-:Y:S01]  /*6ab0*/  IMAD.MOV.U32 R100, RZ, RZ, -0x1 ;  /* 0xffffffffff647424 */ /* 0x000fe200078e00ff */
[----:B------:R-:W-:Y:S01]  /*6ac0*/  IADD3.X R17, R17, UR42, RZ, P0, !PT ;  /* 0x0000002a11117c10 */ /* 0x000fe200087fe4ff */
[----:B------:R-:W-:Y:S01]  /*6ad0*/  IMAD.MOV.U32 R19, RZ, RZ, -0x1 ;  /* 0xffffffffff137424 */ /* 0x000fe200078e00ff */
[----:B------:R-:W-:-:S04]  /*6ae0*/  ISETP.GE.U32.AND P0, PT, R16, UR4, PT ;  /* 0x0000000410007c0c */ /* 0x000fc8000bf06070 */
[----:B------:R-:W-:-:S13]  /*6af0*/  ISETP.GE.U32.AND.EX P0, PT, R17, UR5, PT, P0 ;  /* 0x0000000511007c0c */ /* 0x000fda000bf06100 */
[----:B------:R-:W-:Y:S05]  /*6b00*/  @P0 BRA `(.L_x_153) ;  /* 0x0000000400500947 */ /* 0x000fea0003800000 */
[----:B0-----:R-:W0:Y:S01]  /*6b10*/  LDC.64 R10, c[0x0][0x628] ;  /* 0x00018a00ff0a7b82 */ /* 0x001e220000000a00 */
[----:B-1----:R-:W1:Y:S01]  /*6b20*/  S2R R12, SR_CTAID.X ;  /* 0x00000000000c7919 */ /* 0x002e620000002500 */
[----:B----4-:R-:W-:Y:S02]  /*6b30*/  IMAD.MOV.U32 R8, RZ, RZ, R16 ;  /* 0x000000ffff087224 */ /* 0x010fe400078e0010 */
[----:B------:R-:W-:Y:S01]  /*6b40*/  IMAD.MOV.U32 R9, RZ, RZ, R17 ;  /* 0x000000ffff097224 */ /* 0x000fe200078e0011 */
[----:B------:R-:W4:Y:S03]  /*6b50*/  S2R R20, SR_CTAID.Y ;  /* 0x0000000000147919 */ /* 0x000f260000002600 */
[----:B------:R-:W1:Y:S08]  /*6b60*/  LDC R0, c[0x0][0x630] ;  /* 0x00018c00ff007b82 */ /* 0x000e700000000800 */
[----:B------:R-:W1:Y:S01]  /*6b70*/  LDC.64 R14, c[0x0][0x620] ;  /* 0x00018800ff0e7b82 */ /* 0x000e620000000a00 */
[----:B0-----:R-:W-:-:S04]  /*6b80*/  ISETP.NE.U32.AND P0, PT, R10, RZ, PT ;  /* 0x000000ff0a00720c */ /* 0x001fc80003f05070 */
[----:B------:R-:W-:-:S13]  /*6b90*/  ISETP.NE.AND.EX P0, PT, R11, RZ, PT, P0 ;  /* 0x000000ff0b00720c */ /* 0x000fda0003f05300 */
[----:B-1--4-:R-:W-:Y:S05]  /*6ba0*/  @!P0 BRA `(.L_x_154) ;  /* 0x0000000000288947 */ /* 0x012fea0003800000 */
        /* <DEDUP_REMOVED lines=10> */
.L_x_154:
[-CC-:B------:R-:W-:Y:S01]  /*6c50*/  SHF.R.U64 R19, R8, R0.reuse, R9.reuse ;  /* 0x0000000008137219 */ /* 0x180fe20000001209 */
[----:B------:R-:W0:Y:S01]  /*6c60*/  LDC.64 R26, c[0x0][0x640] ;  /* 0x00019000ff1a7b82 */ /* 0x000e220000000a00 */
[----:B------:R-:W-:Y:S01]  /*6c70*/  SHF.R.U32.HI R0, RZ, R0, R9 ;  /* 0x00000000ff007219 */ /* 0x000fe20000011609 */
[----:B------:R-:W-:Y:S01]  /*6c80*/  ULDC UR4, c[0x0][0x150] ;  /* 0x0000540000047ab9 */ /* 0x000fe20000000800 */
[----:B------:R-:W-:Y:S02]  /*6c90*/  IADD3 R3, P0, RZ, -R19, RZ ;  /* 0x80000013ff037210 */ /* 0x000fe40007f1e0ff */
[----:B------:R-:W-:-:S03]  /*6ca0*/  I2FP.F32.U32 R7, R12 ;  /* 0x0000000c00077245 */ /* 0x000fc60000201000 */
[----:B------:R-:W1:Y:S01]  /*6cb0*/  LDC R6, c[0x0][0x618] ;  /* 0x00018600ff067b82 */ /* 0x000e620000000800 */
[----:B------:R-:W-:Y:S02]  /*6cc0*/  IMAD.X R5, RZ, RZ, ~R0, P0 ;  /* 0x000000ffff057224 */ /* 0x000fe400000e0e00 */
[----:B------:R-:W-:Y:S01]  /*6cd0*/  FMUL R7, R7, UR4 ;  /* 0x0000000407077c20 */ /* 0x000fe20008400000 */
[----:B------:R-:W-:Y:S01]  /*6ce0*/  ULDC UR4, c[0x0][0x154] ;  /* 0x0000550000047ab9 */ /* 0x000fe20000000800 */
[-C--:B------:R-:W-:Y:S02]  /*6cf0*/  IMAD R0, R5, R14.reuse, RZ ;  /* 0x0000000e05007224 */ /* 0x080fe400078e02ff */
[C---:B------:R-:W-:Y:S01]  /*6d00*/  IMAD.WIDE.U32 R4, R3.reuse, R14, R16 ;  /* 0x0000000e03047225 */ /* 0x040fe200078e0010 */
[----:B------:R-:W4:Y:S01]  /*6d10*/  LDC R8, c[0x0][0x608] ;  /* 0x00018200ff087b82 */ /* 0x000f220000000800 */
[----:B------:R-:W2:Y:S02]  /*6d20*/  F2I.U32.TRUNC.NTZ R7, R7 ;  /* 0x0000000700077305 */ /* 0x000ea4000020f000 */
[----:B------:R-:W-:Y:S01]  /*6d30*/  IMAD R3, R3, R15, R0 ;  /* 0x0000000f03037224 */ /* 0x000fe200078e0200 */
[----:B------:R-:W-:-:S03]  /*6d40*/  I2FP.F32.U32 R0, R20 ;  /* 0x0000001400007245 */ /* 0x000fc60000201000 */
[----:B------:R-:W-:Y:S01]  /*6d50*/  IMAD.IADD R3, R5, 0x1, R3 ;  /* 0x0000000105037824 */ /* 0x000fe200078e0203 */
[----:B------:R-:W3:Y:S01]  /*6d60*/  LDC R11, c[0x0][0x658] ;  /* 0x00019600ff0b7b82 */ /* 0x000ee20000000800 */
[----:B0-----:R-:W-:-:S04]  /*6d70*/  ISETP.NE.U32.AND P0, PT, R26, RZ, PT ;  /* 0x000000ff1a00720c */ /* 0x001fc80003f05070 */
[----:B------:R-:W-:-:S03]  /*6d80*/  ISETP.NE.AND.EX P0, PT, R27, RZ, PT, P0 ;  /* 0x000000ff1b00720c */ /* 0x000fc60003f05300 */
[----:B------:R-:W0:Y:S01]  /*6d90*/  LDC R9, c[0x0][0x144] ;  /* 0x00005100ff097b82 */ /* 0x000e220000000800 */
[-C--:B-1----:R-:W-:Y:S01]  /*6da0*/  SHF.R.U64 R10, R4, R6.reuse, R3 ;  /* 0x00000006040a7219 */ /* 0x082fe20000001203 */
[----:B--2---:R-:W-:Y:S01]  /*6db0*/  IMAD.MOV R7, RZ, RZ, -R7 ;  /* 0x000000ffff077224 */ /* 0x004fe200078e0a07 */
[----:B------:R-:W-:Y:S01]  /*6dc0*/  SHF.R.U32.HI R3, RZ, R6, R3 ;  /* 0x00000006ff037219 */ /* 0x000fe20000011603 */
[----:B------:R-:W-:-:S04]  /*6dd0*/  FMUL R6, R0, UR4 ;  /* 0x0000000400067c20 */ /* 0x000fc80008400000 */
[----:B------:R-:W1:Y:S01]  /*6de0*/  LDC R21, c[0x0][0x148] ;  /* 0x00005200ff157b82 */ /* 0x000e620000000800 */
[----:B------:R2:W0:Y:S01]  /*6df0*/  F2I.U32.TRUNC.NTZ R14, R6 ;  /* 0x00000006000e7305 */ /* 0x000422000020f000 */
[-CC-:B----4-:R-:W-:Y:S02]  /*6e00*/  SHF.R.U64 R13, R10, R8.reuse, R3.reuse ;  /* 0x000000080a0d7219 */ /* 0x190fe40000001203 */
[----:B------:R-:W-:-:S04]  /*6e10*/  SHF.R.U32.HI R0, RZ, R8, R3 ;  /* 0x00000008ff007219 */ /* 0x000fc80000011603 */
[----:B------:R-:W4:Y:S01]  /*6e20*/  LDC R24, c[0x0][0x600] ;  /* 0x00018000ff187b82 */ /* 0x000f220000000800 */
[-CC-:B---3--:R-:W-:Y:S02]  /*6e30*/  SHF.R.U64 R15, R13, R11.reuse, R0.reuse ;  /* 0x0000000b0d0f7219 */ /* 0x188fe40000001200 */
[----:B------:R-:W-:-:S03]  /*6e40*/  SHF.R.U32.HI R5, RZ, R11, R0 ;  /* 0x0000000bff057219 */ /* 0x000fc60000011600 */
[----:B------:R-:W-:Y:S02]  /*6e50*/  IMAD.MOV.U32 R4, RZ, RZ, R15 ;  /* 0x000000ffff047224 */ /* 0x000fe400078e000f */
[----:B------:R-:W3:Y:S01]  /*6e60*/  LDC R28, c[0x0][0x648] ;  /* 0x00019200ff1c7b82 */ /* 0x000ee20000000800 */
[----:B0-----:R-:W-:-:S07]  /*6e70*/  IMAD R25, R9, R7, R12 ;  /* 0x0000000709197224 */ /* 0x001fce00078e020c */
[----:B------:R-:W0:Y:S08]  /*6e80*/  LDC R29, c[0x0][0x638] ;  /* 0x00018e00ff1d7b82 */ /* 0x000e300000000800 */
[----:B------:R-:W0:Y:S01]  /*6e90*/  LDC R30, c[0x0][0x610] ;  /* 0x00018400ff1e7b82 */ /* 0x000e220000000800 */
[----:B-12-4-:R-:W-:Y:S05]  /*6ea0*/  @!P0 BRA `(.L_x_155) ;  /* 0x0000000000288947 */ /* 0x016fea0003800000 */
        /* <DEDUP_REMOVED lines=10> */
.L_x_155:
[----:B------:R-:W-:Y:S01]  /*6f50*/  ISETP.NE.AND P0, PT, R2, 0x1, PT ;  /* 0x000000010200780c */ /* 0x000fe20003f05270 */
[----:B------:R-:W-:Y:S01]  /*6f60*/  IMAD.MOV R14, RZ, RZ, -R14 ;  /* 0x000000ffff0e7224 */ /* 0x000fe200078e0a0e */
[----:B---3--:R-:W-:Y:S01]  /*6f70*/  SHF.R.U64 R3, R4, R28, R5 ;  /* 0x0000001c04037219 */ /* 0x008fe20000001205 */
[----:B------:R-:W-:Y:S01]  /*6f80*/  VIADD R5, R24, 0xffffffff ;  /* 0xffffffff18057836 */ /* 0x000fe20000000000 */
[----:B------:R-:W-:-:S03]  /*6f90*/  LOP3.LUT R0, R13, R98, RZ, 0xc0, !PT ;  /* 0x000000620d007212 */ /* 0x000fc600078ec0ff */
[----:B------:R-:W-:Y:S01]  /*6fa0*/  IMAD.MOV R4, RZ, RZ, -R3 ;  /* 0x000000ffff047224 */ /* 0x000fe200078e0a03 */
[----:B------:R-:W-:Y:S01]  /*6fb0*/  LOP3.LUT R10, R10, R5, RZ, 0xc0, !PT ;  /* 0x000000050a0a7212 */ /* 0x000fe200078ec0ff */
[----:B------:R-:W-:Y:S02]  /*6fc0*/  IMAD R0, R91, R3, R0 ;  /* 0x000000035b007224 */ /* 0x000fe400078e0200 */
[----:B0-----:R-:W-:Y:S02]  /*6fd0*/  IMAD R3, R4, R29, R15 ;  /* 0x0000001d04037224 */ /* 0x001fe400078e020f */
[----:B------:R-:W-:Y:S02]  /*6fe0*/  @P0 IMAD R25, R21, R14, R20 ;  /* 0x0000000e15190224 */ /* 0x000fe400078e0214 */
[----:B------:R-:W-:Y:S02]  /*6ff0*/  IMAD R5, R3, R24, R10 ;  /* 0x0000001803057224 */ /* 0x000fe400078e020a */
[----:B------:R-:W-:-:S02]  /*7000*/  IMAD R0, R0, R30, R25 ;  /* 0x0000001e00007224 */ /* 0x000fc400078e0219 */
[----:B------:R-:W-:-:S03]  /*7010*/  IMAD.MOV.U32 R4, RZ, RZ, 0x1 ;  /* 0x00000001ff047424 */ /* 0x000fc600078e00ff */
[----:B------:R-:W-:Y:S02]  /*7020*/  SEL R100, R5, R0, !P0 ;  /* 0x0000000005647207 */ /* 0x000fe40004000000 */
[----:B------:R-:W-:Y:S02]  /*7030*/  PRMT R3, R4, 0x7610, R3 ;  /* 0x0000761004037816 */ /* 0x000fe40000000003 */
[----:B------:R-:W-:-:S07]  /*7040*/  SEL R0, R0, R5, !P0 ;  /* 0x0000000500007207 */ /* 0x000fce0004000000 */
.L_x_153:
[----:B------:R-:W-:Y:S01]  /*7050*/  LOP3.LUT P0, RZ, R3, 0xff, RZ, 0xc0, !PT ;  /* 0x000000ff03ff7812 */ /* 0x000fe2000780c0ff */
[----:B------:R-:W-:-:S12]  /*7060*/  IMAD.MOV.U32 R107, RZ, RZ, R0 ;  /* 0x000000ffff6b7224 */ /* 0x000fd800078e0000 */
[----:B------:R-:W-:Y:S05]  /*7070*/  @P0 BRA `(.L_x_156) ;  /* 0xffffffa000600947 */ /* 0x000fea000383ffff */
[----:B------:R-:W-:Y:S05]  /*7080*/  EXIT ;  /* 0x000000000000794d */ /* 0x000fea0003800000 */
.L_x_3:
        /* <DEDUP_REMOVED lines=26> */
.L_x_158:
[--C-:B------:R-:W-:Y:S01]  /*7230*/  SHF.R.U64 R14, R12, R20, R13.reuse ;  /* 0x000000140c0e7219 */ /* 0x100fe2000000120d */
[----:B------:R-:W0:Y:S01]  /*7240*/  LDC R24, c[0x0][0x618] ;  /* 0x00018600ff187b82 */ /* 0x000e220000000800 */
[----:B------:R-:W-:Y:S01]  /*7250*/  I2FP.F32.U32 R8, R6 ;  /* 0x0000000600087245 */ /* 0x000fe20000201000 */
[----:B------:R-:W-:Y:S01]  /*7260*/  ULDC UR4, c[0x0][0x150] ;  /* 0x0000540000047ab9 */ /* 0x000fe20000000800 */
[----:B------:R-:W-:Y:S02]  /*7270*/  SHF.R.U32.HI R7, RZ, R20, R13 ;  /* 0x00000014ff077219 */ /* 0x000fe4000001160d */
[----:B------:R-:W-:Y:S01]  /*7280*/  IADD3 R11, P0, RZ, -R14, RZ ;  /* 0x8000000eff0b7210 */ /* 0x000fe20007f1e0ff */
[----:B------:R-:W-:Y:S01]  /*7290*/  FMUL R13, R8, UR4 ;  /* 0x00000004080d7c20 */ /* 0x000fe20008400000 */
[----:B------:R-:W-:Y:S01]  /*72a0*/  ULDC UR4, c[0x0][0x154] ;  /* 0x0000550000047ab9 */ /* 0x000fe20000000800 */
[----:B------:R-:W1:Y:S02]  /*72b0*/  LDC.64 R26, c[0x0][0x640] ;  /* 0x00019000ff1a7b82 */ /* 0x000e640000000a00 */
[----:B------:R-:W-:-:S02]  /*72c0*/  IMAD.X R7, RZ, RZ, ~R7, P0 ;  /* 0x000000ffff077224 */ /* 0x000fc400000e0e07 */
[----:B------:R-:W2:Y:S01]  /*72d0*/  F2I.U32.TRUNC.NTZ R13, R13 ;  /* 0x0000000d000d7305 */ /* 0x000ea2000020f000 */
[----:B------:R-:W-:-:S03]  /*72e0*/  IMAD.WIDE.U32 R8, R11, R22, R16 ;  /* 0x000000160b087225 */ /* 0x000fc600078e0010 */
[----:B------:R-:W3:Y:S01]  /*72f0*/  LDC R15, c[0x0][0x144] ;  /* 0x00005100ff0f7b82 */ /* 0x000ee20000000800 */
[----:B------:R-:W-:-:S04]  /*7300*/  IMAD R10, R7, R22, RZ ;  /* 0x00000016070a7224 */ /* 0x000fc800078e02ff */
[----:B------:R-:W-:Y:S02]  /*7310*/  IMAD R7, R11, R23, R10 ;  /* 0x000000170b077224 */ /* 0x000fe400078e020a */
[----:B------:R-:W-:Y:S01]  /*7320*/  IMAD.MOV.U32 R10, RZ, RZ, -0x1 ;  /* 0xffffffffff0a7424 */ /* 0x000fe200078e00ff */
[----:B------:R-:W4:Y:S01]  /*7330*/  LDC R20, c[0x0][0x608] ;  /* 0x00018200ff147b82 */ /* 0x000f220000000800 */
[----:B------:R-:W-:Y:S01]  /*7340*/  IMAD.IADD R7, R9, 0x1, R7 ;  /* 0x0000000109077824 */ /* 0x000fe200078e0207 */
[----:B------:R-:W-:-:S04]  /*7350*/  I2FP.F32.U32 R9, R5 ;  /* 0x0000000500097245 */ /* 0x000fc80000201000 */
[-C--:B0-----:R-:W-:Y:S01]  /*7360*/  SHF.R.U64 R12, R8, R24.reuse, R7 ;  /* 0x00000018080c7219 */ /* 0x081fe20000001207 */
[----:B--2---:R-:W-:Y:S01]  /*7370*/  IMAD.MOV R8, RZ, RZ, -R13 ;  /* 0x000000ffff087224 */ /* 0x004fe200078e0a0d */
[----:B------:R-:W0:Y:S01]  /*7380*/  LDC R11, c[0x0][0x658] ;  /* 0x00019600ff0b7b82 */ /* 0x000e220000000800 */
[----:B-1----:R-:W-:Y:S01]  /*7390*/  ISETP.NE.U32.AND P0, PT, R26, RZ, PT ;  /* 0x000000ff1a00720c */ /* 0x002fe20003f05070 */
[----:B------:R-:W-:Y:S01]  /*73a0*/  FMUL R9, R9, UR4 ;  /* 0x0000000409097c20 */ /* 0x000fe20008400000 */
[----:B------:R-:W-:Y:S02]  /*73b0*/  SHF.R.U32.HI R7, RZ, R24, R7 ;  /* 0x00000018ff077219 */ /* 0x000fe40000011607 */
[----:B------:R-:W-:-:S03]  /*73c0*/  ISETP.NE.AND.EX P0, PT, R27, RZ, PT, P0 ;  /* 0x000000ff1b00720c */ /* 0x000fc60003f05300 */
[----:B------:R-:W1:Y:S01]  /*73d0*/  LDC R22, c[0x0][0x148] ;  /* 0x00005200ff167b82 */ /* 0x000e620000000800 */
[----:B---3--:R-:W-:Y:S02]  /*73e0*/  IMAD R23, R15, R8, R6 ;  /* 0x000000080f177224 */ /* 0x008fe400078e0206 */
[----:B------:R-:W-:-:S05]  /*73f0*/  IMAD.MOV.U32 R8, RZ, RZ, 0x1 ;  /* 0x00000001ff087424 */ /* 0x000fca00078e00ff */
[----:B------:R-:W2:Y:S01]  /*7400*/  LDC R21, c[0x0][0x600] ;  /* 0x00018000ff157b82 */ /* 0x000ea20000000800 */
[-CC-:B----4-:R-:W-:Y:S02]  /*7410*/  SHF.R.U64 R15, R12, R20.reuse, R7.reuse ;  /* 0x000000140c0f7219 */ /* 0x190fe40000001207 */
[----:B------:R-:W-:Y:S02]  /*7420*/  SHF.R.U32.HI R6, RZ, R20, R7 ;  /* 0x00000014ff067219 */ /* 0x000fe40000011607 */
[----:B------:R3:W4:Y:S03]  /*7430*/  F2I.U32.TRUNC.NTZ R20, R9 ;  /* 0x0000000900147305 */ /* 0x000726000020f000 */
[----:B------:R-:W1:Y:S01]  /*7440*/  LDC R25, c[0x0][0x648] ;  /* 0x00019200ff197b82 */ /* 0x000e620000000800 */
[-C--:B0-----:R-:W-:Y:S02]  /*7450*/  SHF.R.U64 R19, R15, R11.reuse, R6 ;  /* 0x0000000b0f137219 */ /* 0x081fe40000001206 */
[----:B------:R-:W-:-:S02]  /*7460*/  SHF.L.U32 R10, R10, R11, RZ ;  /* 0x0000000b0a0a7219 */ /* 0x000fc400000006ff */
[-C--:B------:R-:W-:Y:S01]  /*7470*/  SHF.R.U32.HI R7, RZ, R11.reuse, R6 ;  /* 0x0000000bff077219 */ /* 0x080fe20000011606 */
[----:B------:R-:W-:Y:S01]  /*7480*/  IMAD.MOV.U32 R6, RZ, RZ, R19 ;  /* 0x000000ffff067224 */ /* 0x000fe200078e0013 */
[----:B------:R-:W-:Y:S01]  /*7490*/  SHF.L.U32 R24, R8, R11, RZ ;  /* 0x0000000b08187219 */ /* 0x000fe200000006ff */
[----:B------:R-:W0:Y:S01]  /*74a0*/  LDC R28, c[0x0][0x638] ;  /* 0x00018e00ff1c7b82 */ /* 0x000e220000000800 */
[----:B------:R-:W-:-:S07]  /*74b0*/  LOP3.LUT R30, RZ, R10, RZ, 0x33, !PT ;  /* 0x0000000aff1e7212 */ /* 0x000fce00078e33ff */
[----:B------:R-:W0:Y:S01]  /*74c0*/  LDC R29, c[0x0][0x610] ;  /* 0x00018400ff1d7b82 */ /* 0x000e220000000800 */
[----:B---34-:R-:W-:Y:S05]  /*74d0*/  @!P0 BRA `(.L_x_159) ;  /* 0x0000000000288947 */ /* 0x018fea0003800000 */
[----:B------:R-:W3:Y:S02]  /*74e0*/  LDC R6, c[0x0][0x64c] ;  /* 0x00019300ff067b82 */ /* 0x000ee40000000800 */
[----:B---3--:R-:W-:-:S05]  /*74f0*/  IADD3 R11, P0, R19, R6, RZ ;  /* 0x00000006130b7210 */ /* 0x008fca0007f1e0ff */
        /* <DEDUP_REMOVED lines=8> */
.L_x_159:
[----:B------:R-:W-:Y:S01]  /*7580*/  ISETP.NE.AND P0, PT, R2, 0x1, PT ;  /* 0x000000010200780c */ /* 0x000fe20003f05270 */
[----:B--2---:R-:W-:Y:S01]  /*7590*/  VIADD R9, R21, 0xffffffff ;  /* 0xffffffff15097836 */ /* 0x004fe20000000000 */
[----:B-1----:R-:W-:Y:S01]  /*75a0*/  SHF.R.U64 R7, R6, R25, R7 ;  /* 0x0000001906077219 */ /* 0x002fe20000001207 */
[----:B------:R-:W-:Y:S01]  /*75b0*/  IMAD.MOV R20, RZ, RZ, -R20 ;  /* 0x000000ffff147224 */ /* 0x000fe200078e0a14 */
[----:B------:R-:W-:Y:S02]  /*75c0*/  LOP3.LUT R6, R15, R30, RZ, 0xc0, !PT ;  /* 0x0000001e0f067212 */ /* 0x000fe400078ec0ff */
[----:B------:R-:W-:Y:S01]  /*75d0*/  LOP3.LUT R12, R12, R9, RZ, 0xc0, !PT ;  /* 0x000000090c0c7212 */ /* 0x000fe200078ec0ff */
[----:B------:R-:W-:Y:S02]  /*75e0*/  IMAD.MOV R8, RZ, RZ, -R7 ;  /* 0x000000ffff087224 */ /* 0x000fe400078e0a07 */
[----:B------:R-:W-:Y:S02]  /*75f0*/  IMAD R6, R24, R7, R6 ;  /* 0x0000000718067224 */ /* 0x000fe400078e0206 */
[----:B------:R-:W-:-:S02]  /*7600*/  IMAD.MOV.U32 R9, RZ, RZ, 0x1 ;  /* 0x00000001ff097424 */ /* 0x000fc400078e00ff */
[----:B------:R-:W-:Y:S02]  /*7610*/  @P0 IMAD R23, R22, R20, R5 ;  /* 0x0000001416170224 */ /* 0x000fe400078e0205 */
[----:B0-----:R-:W-:Y:S02]  /*7620*/  IMAD R5, R8, R28, R19 ;  /* 0x0000001c08057224 */ /* 0x001fe400078e0213 */
[----:B------:R-:W-:Y:S02]  /*7630*/  IMAD R19, R6, R29, R23 ;  /* 0x0000001d06137224 */ /* 0x000fe400078e0217 */
[----:B------:R-:W-:Y:S02]  /*7640*/  IMAD R6, R5, R21, R12 ;  /* 0x0000001505067224 */ /* 0x000fe400078e020c */
[----:B------:R-:W-:-:S03]  /*7650*/  IMAD.MOV.U32 R8, RZ, RZ, R14 ;  /* 0x000000ffff087224 */ /* 0x000fc600078e000e */
[----:B------:R-:W-:Y:S02]  /*7660*/  SEL R20, R6, R19, !P0 ;  /* 0x0000001306147207 */ /* 0x000fe40004000000 */
[----:B------:R-:W-:-:S07]  /*7670*/  SEL R19, R19, R6, !P0 ;  /* 0x0000000613137207 */ /* 0x000fce0004000000 */
.L_x_157:
[----:B------:R-:W-:-:S08]  /*7680*/  NOP ;  /* 0x0000000000007918 */ /* 0x000fd00000000000 */
[----:B------:R-:W0:-:S00]  /*7690*/  USETMAXREG.DEALLOC.CTAPOOL 0x28 ;  /* 0x00000028000079c8 */ /* 0x000e0000080e0500 */
[----:B0-----:R-:W-:-:S13]  /*76a0*/  ISETP.NE.AND P0, PT, R0, RZ, PT ;  /* 0x000000ff0000720c */ /* 0x001fda0003f05270 */
[----:B------:R-:W-:Y:S05]  /*76b0*/  @P0 EXIT ;  /* 0x000000000000094d */ /* 0x000fea0003800000 */
[----:B------:R-:W-:Y:S01]  /*76c0*/  LOP3.LUT P0, RZ, R9, 0xff, RZ, 0xc0, !PT ;  /* 0x000000ff09ff7812 */ /* 0x000fe2000780c0ff */
[----:B------:R-:W-:Y:S02]  /*76d0*/  IMAD.MOV.U32 R0, RZ, RZ, 0x1 ;  /* 0x00000001ff007424 */ /* 0x000fe400078e00ff */
[----:B------:R-:W-:-:S10]  /*76e0*/  IMAD.MOV.U32 R12, RZ, RZ, RZ ;  /* 0x000000ffff0c7224 */ /* 0x000fd400078e00ff */
[----:B------:R-:W-:Y:S05]  /*76f0*/  @!P0 BRA `(.L_x_160) ;  /* 0x0000000c00148947 */ /* 0x000fea0003800000 */
[----:B------:R-:W0:Y:S01]  /*7700*/  LDC R0, c[0x0][0x28c] ;  /* 0x0000a300ff007b82 */ /* 0x000e220000000800 */
[----:B------:R-:W-:Y:S01]  /*7710*/  LOP3.LUT P0, RZ, R3, 0x1f, RZ, 0xc0, !PT ;  /* 0x0000001f03ff7812 */ /* 0x000fe2000780c0ff */
[----:B------:R-:W-:Y:S01]  /*7720*/  ULDC UR5, c[0x0][0x658] ;  /* 0x0001960000057ab9 */ /* 0x000fe20000000800 */
[----:B------:R-:W-:Y:S01]  /*7730*/  UMOV UR6, 0xffffffff ;  /* 0xffffffff00067882 */ /* 0x000fe20000000000 */
[----:B------:R-:W-:Y:S01]  /*7740*/  BSSY B0, `(.L_x_160) ;  /* 0x00000c0000007945 */ /* 0x000fe20003800000 */
[----:B------:R-:W-:Y:S01]  /*7750*/  USHF.L.U32 UR6, UR6, UR5, URZ ;  /* 0x0000000506067299 */ /* 0x000fe2000800063f */
[C---:B------:R-:W-:Y:S01]  /*7760*/  ISETP.NE.AND P2, PT, R4.reuse, RZ, PT ;  /* 0x000000ff0400720c */ /* 0x040fe20003f45270 */
[----:B------:R-:W-:Y:S01]  /*7770*/  IMAD.MOV.U32 R13, RZ, RZ, 0x1 ;  /* 0x00000001ff0d7424 */ /* 0x000fe200078e00ff */
[----:B------:R-:W-:Y:S01]  /*7780*/  ISETP.NE.OR P0, PT, R4, RZ, !P0 ;  /* 0x000000ff0400720c */ /* 0x000fe20004705670 */
[----:B------:R-:W-:Y:S01]  /*7790*/  IMAD.MOV.U32 R12, RZ, RZ, RZ ;  /* 0x000000ffff0c7224 */ /* 0x000fe200078e00ff */
[----:B------:R-:W-:Y:S01]  /*77a0*/  LOP3.LUT R11, R18, 0x2, RZ, 0xfc, !PT ;  /* 0x00000002120b7812 */ /* 0x000fe200078efcff */
[----:B------:R-:W-:Y:S01]  /*77b0*/  ULDC UR4, c[0x0][0x600] ;  /* 0x0001800000047ab9 */ /* 0x000fe20000000800 */
[----:B------:R-:W-:Y:S01]  /*77c0*/  UMOV UR7, 0x1 ;  /* 0x0000000100077882 */ /* 0x000fe20000000000 */
[----:B------:R-:W-:-:S02]  /*77d0*/  UIADD3 UR15, UR4, -0x1, URZ ;  /* 0xffffffff040f7890 */ /* 0x000fc4000fffe03f */
[----:B------:R-:W-:Y:S02]  /*77e0*/  USHF.L.U32 UR17, UR7, UR5, URZ ;  /* 0x0000000507117299 */ /* 0x000fe4000800063f */
[----:B------:R-:W-:Y:S01]  /*77f0*/  ULOP3.LUT UR16, URZ, UR6, URZ, 0x33, !UPT ;  /* 0x000000063f107292 */ /* 0x000fe2000f8e333f */
[----:B------:R-:W-:Y:S01]  /*7800*/  ULDC.64 UR20, c[0x0][0x198] ;  /* 0x0000660000147ab9 */ /* 0x000fe20000000a00 */
[----:B0-----:R-:W-:-:S05]  /*7810*/  VIADD R0, R0, 0x1f ;  /* 0x0000001f00007836 */ /* 0x001fca0000000000 */
[----:B------:R-:W-:-:S04]  /*7820*/  SHF.R.S32.HI R3, RZ, 0x1f, R0 ;  /* 0x0000001fff037819 */ /* 0x000fc80000011400 */
[----:B------:R-:W-:Y:S01]  /*7830*/  LEA.HI R3, R3, R0, RZ, 0x5 ;  /* 0x0000000003037211 */ /* 0x000fe200078f28ff */
[----:B------:R-:W-:-:S03]  /*7840*/  IMAD.MOV.U32 R0, RZ, RZ, 0x1 ;  /* 0x00000001ff007424 */ /* 0x000fc600078e00ff */
[----:B------:R-:W-:-:S05]  /*7850*/  SHF.R.S32.HI R3, RZ, 0x5, R3 ;  /* 0x00000005ff037819 */ /* 0x000fca0000011403 */
[----:B------:R-:W-:-:S07]  /*7860*/  VIADD R10, R3, 0x1 ;  /* 0x00000001030a7836 */ /* 0x000fce0000000000 */
.L_x_172:
[----:B------:R-:W-:-:S03]  /*7870*/  UMOV UR4, 0xffffffff ;  /* 0xffffffff00047882 */ /* 0x000fc60000000000 */
[----:B------:R-:W-:Y:S05]  /*7880*/  BRA.DIV UR4, `(.L_x_161) ;  /* 0x0000000e04c07947 */ /* 0x000fea000b800000 */
[----:B------:R-:W-:-:S13]  /*7890*/  ELECT P6, URZ, PT ;  /* 0x00000000003f782f */ /* 0x000fda00038c0000 */
.L_x_184:
[----:B------:R-:W0:Y:S01]  /*78a0*/  LDC R4, c[0x0][0x28c] ;  /* 0x0000a300ff047b82 */ /* 0x000e220000000800 */
[----:B------:R-:W-:Y:S01]  /*78b0*/  BSSY B1, `(.L_x_162) ;  /* 0x0000037000017945 */ /* 0x000fe20003800000 */
[----:B0-----:R-:W-:-:S13]  /*78c0*/  ISETP.LT.OR P6, PT, R4, 0x1, !P6 ;  /* 0x000000010400780c */ /* 0x001fda00077c1670 */
[----:B------:R-:W-:Y:S05]  /*78d0*/  @P6 BRA `(.L_x_163) ;  /* 0x0000000000d06947 */ /* 0x000fea0003800000 */
[----:B------:R-:W-:Y:S02]  /*78e0*/  IMAD.SHL.U32 R20, R20, 0x40, RZ ;  /* 0x0000004014147824 */ /* 0x000fe400078e00ff */
[----:B------:R-:W-:Y:S02]  /*78f0*/  IMAD.SHL.U32 R19, R19, 0x100, RZ ;  /* 0x0000010013137824 */ /* 0x000fe400078e00ff */
[----:B------:R-:W-:Y:S02]  /*7900*/  IMAD.MOV.U32 R21, RZ, RZ, RZ ;  /* 0x000000ffff157224 */ /* 0x000fe400078e00ff */
[----:B------:R-:W-:Y:S02]  /*7910*/  IMAD.MOV.U32 R4, RZ, RZ, R10 ;  /* 0x000000ffff047224 */ /* 0x000fe400078e000a */
[----:B------:R-:W-:Y:S02]  /*7920*/  IMAD.MOV.U32 R5, RZ, RZ, R0 ;  /* 0x000000ffff057224 */ /* 0x000fe400078e0000 */
[----:B------:R-:W-:-:S07]  /*7930*/  IMAD.MOV.U32 R6, RZ, RZ, R12 ;  /* 0x000000ffff067224 */ /* 0x000fce00078e000c */
.L_x_167:
[----:B------:R-:W0:Y:S01]  /*7940*/  S2R R14, SR_CgaCtaId ;  /* 0x00000000000e7919 */ /* 0x000e220000008800 */
[----:B------:R-:W-:Y:S01]  /*7950*/  MOV R7, 0x400 ;  /* 0x0000040000077802 */ /* 0x000fe20000000f00 */
[----:B------:R-:W1:Y:S03]  /*7960*/  @!P2 LDC R9, c[0x0][0x500] ;  /* 0x00014000ff09ab82 */ /* 0x000e660000000800 */
[----:B0-----:R-:W-:Y:S02]  /*7970*/  LEA R15, R14, R7, 0x18 ;  /* 0x000000070e0f7211 */ /* 0x001fe400078ec0ff */
[----:B------:R-:W-:-:S03]  /*7980*/  SHF.L.U32 R7, R5, 0x1f, RZ ;  /* 0x0000001f05077819 */ /* 0x000fc600000006ff */
[----:B------:R-:W-:-:S04]  /*7990*/  IMAD R14, R6, 0x8, R15 ;  /* 0x00000008060e7824 */ /* 0x000fc800078e020f */
[----:B------:R-:W0:Y:S02]  /*79a0*/  SYNCS.PHASECHK.TRANS64.TRYWAIT P1, [R14+URZ+0x28], R7 ;  /* 0x000028070e0075a7 */ /* 0x000e24000802017f */
[----:B01----:R-:W-:Y:S05]  /*79b0*/  @!P1 BRA `(.L_x_164) ;  /* 0x0000000c00949947 */ /* 0x003fea0003800000 */
.L_x_185:
[----:B0-----:R-:W-:Y:S01]  /*79c0*/  PRMT R7, R11, 0x9910, RZ ;  /* 0x000099100b077816 */ /* 0x001fe200000000ff */
[----:B------:R0:W-:Y:S03]  /*79d0*/  @!P2 SYNCS.ARRIVE.TRANS64 RZ, [R14+URZ], R9 ;  /* 0x000000090effa9a7 */ /* 0x0001e6000800003f */
[----:B------:R-:W-:-:S13]  /*79e0*/  ISETP.NE.AND P1, PT, R7, 0x2, PT ;  /* 0x000000020700780c */ /* 0x000fda0003f25270 */
[----:B0-----:R-:W-:Y:S05]  /*79f0*/  @P1 BRA `(.L_x_165) ;  /* 0x0000000000041947 */ /* 0x001fea0003800000 */
[----:B------:R-:W-:Y:S01]  /*7a00*/  BPT.TRAP 0x1 ;  /* 0x000000040000795c */ /* 0x000fe20000300000 */
.L_x_165:
[----:B------:R-:W-:Y:S05]  /*7a10*/  @P0 BRA `(.L_x_166) ;  /* 0x0000000000040947 */ /* 0x000fea0003800000 */
[----:B------:R-:W-:Y:S01]  /*7a20*/  BPT.TRAP 0x1 ;  /* 0x000000040000795c */ /* 0x000fe20000300000 */
.L_x_166:
[--C-:B------:R-:W-:Y:S01]  /*7a30*/  IMAD R7, R6, 0x4000, R15.reuse ;  /* 0x0000400006077824 */ /* 0x100fe200078e020f */
[----:B------:R-:W-:Y:S01]  /*7a40*/  R2UR UR9, R14 ;  /* 0x000000000e0972ca */ /* 0x000fe200000e0000 */
[----:B------:R-:W-:Y:S01]  /*7a50*/  IMAD R15, R6, 0x1000, R15 ;  /* 0x00001000060f7824 */ /* 0x000fe200078e020f */
[----:B------:R-:W-:Y:S01]  /*7a60*/  UIADD3 UR4, UP0, UR20, 0xf0, URZ ;  /* 0x000000f014047890 */ /* 0x000fe2000ff1e03f */
[----:B------:R-:W-:Y:S01]  /*7a70*/  VIADD R4, R4, 0xffffffff ;  /* 0xffffffff04047836 */ /* 0x000fe20000000000 */
[----:B------:R-:W-:Y:S01]  /*7a80*/  R2UR UR5, R7 ;  /* 0x00000000070572ca */ /* 0x000fe200000e0000 */
[----:B------:R-:W-:Y:S01]  /*7a90*/  UIADD3 UR22, UP1, UR20, 0x1f0, URZ ;  /* 0x000001f014167890 */ /* 0x000fe2000ff3e03f */
[----:B------:R-:W-:Y:S01]  /*7aa0*/  R2UR UR8, R15 ;  /* 0x000000000f0872ca */ /* 0x000fe200000e0000 */
[----:B------:R-:W-:Y:S01]  /*7ab0*/  VIADD R6, R6, 0x1 ;  /* 0x0000000106067836 */ /* 0x000fe20000000000 */
[----:B------:R-:W-:Y:S01]  /*7ac0*/  R2UR UR11, R19 ;  /* 0x00000000130b72ca */ /* 0x000fe200000e0000 */
[----:B------:R-:W-:Y:S01]  /*7ad0*/  UIADD3.X UR23, URZ, UR21, URZ, UP1, !UPT ;  /* 0x000000153f177290 */ /* 0x000fe20008ffe43f */
[C---:B------:R-:W-:Y:S01]  /*7ae0*/  R2UR UR10, R21.reuse ;  /* 0x00000000150a72ca */ /* 0x040fe200000e0000 */
[----:B------:R-:W-:Y:S01]  /*7af0*/  UMOV UR6, 0x0 ;  /* 0x0000000000067882 */ /* 0x000fe20000000000 */
[----:B------:R-:W-:Y:S01]  /*7b00*/  R2UR UR12, R8 ;  /* 0x00000000080c72ca */ /* 0x000fe200000e0000 */
[----:B------:R-:W-:Y:S01]  /*7b10*/  UMOV UR7, 0x10000000 ;  /* 0x1000000000077882 */ /* 0x000fe20000000000 */
[----:B------:R-:W-:Y:S01]  /*7b20*/  R2UR UR18, R20 ;  /* 0x00000000141272ca */ /* 0x000fe200000e0000 */
[----:B------:R-:W-:Y:S01]  /*7b30*/  VIADD R21, R21, 0x20 ;  /* 0x0000002015157836 */ /* 0x000fe20000000000 */
[----:B------:R-:W-:Y:S01]  /*7b40*/  ISETP.GT.AND P3, PT, R4, 0x1, PT ;  /* 0x000000010400780c */ /* 0x000fe20003f64270 */
[----:B------:R-:W-:Y:S01]  /*7b50*/  UIADD3 UR13, UR5, 0x100, URZ ;  /* 0x00000100050d7890 */ /* 0x000fe2000fffe03f */
[----:B------:R-:W-:Y:S01]  /*7b60*/  ISETP.NE.AND P1, PT, R6, 0x5, PT ;  /* 0x000000050600780c */ /* 0x000fe20003f25270 */
[----:B------:R-:W-:-:S02]  /*7b70*/  UIADD3.X UR5, URZ, UR21, URZ, UP0, !UPT ;  /* 0x000000153f057290 */ /* 0x000fc400087fe43f */
[----:B------:R-:W-:Y:S01]  /*7b80*/  UIADD3 UR14, UR8, 0x14100, URZ ;  /* 0x00014100080e7890 */ /* 0x000fe2000fffe03f */
[----:B------:R-:W-:Y:S02]  /*7b90*/  SEL R14, RZ, 0x1, P1 ;  /* 0x00000001ff0e7807 */ /* 0x000fe40000800000 */
[----:B------:R-:W-:Y:S01]  /*7ba0*/  UMOV UR8, UR13 ;  /* 0x0000000d00087c82 */ /* 0x000fe20008000000 */
[----:B------:R-:W-:Y:S02]  /*7bb0*/  SEL R6, R6, RZ, P1 ;  /* 0x000000ff06067207 */ /* 0x000fe40000800000 */
[----:B------:R-:W-:Y:S01]  /*7bc0*/  LOP3.LUT R5, R5, R14, RZ, 0x3c, !PT ;  /* 0x0000000e05057212 */ /* 0x000fe200078e3cff */
[----:B------:R0:W-:Y:S02]  /*7bd0*/  UTMALDG.3D [UR8], [UR4], desc[UR6] ;  /* 0x00000608040075b4 */ /* 0x0001e40008011000 */
[----:B0-----:R-:W-:Y:S01]  /*7be0*/  UMOV UR8, UR14 ;  /* 0x0000000e00087c82 */ /* 0x001fe20008000000 */
[----:B------:R-:W-:-:S02]  /*7bf0*/  UMOV UR11, UR18 ;  /* 0x00000012000b7c82 */ /* 0x000fc40008000000 */
[----:B------:R0:W-:Y:S02]  /*7c00*/  UTMALDG.3D [UR8], [UR22], desc[UR6] ;  /* 0x00000608160075b4 */ /* 0x0001e40008011000 */
[----:B0-----:R-:W-:Y:S05]  /*7c10*/  @P3 BRA `(.L_x_167) ;  /* 0xfffffffc00483947 */ /* 0x001fea000383ffff */
.L_x_163:
[----:B------:R-:W-:Y:S05]  /*7c20*/  BSYNC B1 ;  /* 0x0000000000017941 */ /* 0x000fea0003800000 */
.L_x_162:
[----:B------:R-:W-:Y:S01]  /*7c30*/  LOP3.LUT P3, RZ, R13, 0xff, RZ, 0xc0, !PT ;  /* 0x000000ff0dff7812 */ /* 0x000fe2000786c0ff */
[----:B------:R-:W-:Y:S01]  /*7c40*/  IMAD.IADD R12, R3, 0x1, R12 ;  /* 0x00000001030c7824 */ /* 0x000fe200078e020c */
[----:B------:R-:W-:Y:S01]  /*7c50*/  IADD3 R16, P4, R16, UR36, RZ ;  /* 0x0000002410107c10 */ /* 0x000fe2000ff9e0ff */
[----:B------:R-:W-:Y:S01]  /*7c60*/  ULDC.64 UR4, c[0x0][0x650] ;  /* 0x0001940000047ab9 */ /* 0x000fe20000000a00 */
[----:B------:R-:W-:Y:S01]  /*7c70*/  BSSY B1, `(.L_x_168) ;  /* 0x000006a000017945 */ /* 0x000fe20003800000 */
[----:B------:R-:W-:Y:S01]  /*7c80*/  IMAD.MOV.U32 R19, RZ, RZ, -0x1 ;  /* 0xffffffffff137424 */ /* 0x000fe200078e00ff */
[----:B------:R-:W-:Y:S01]  /*7c90*/  ISETP.GT.U32.AND P1, PT, R12, 0x4, PT ;  /* 0x000000040c00780c */ /* 0x000fe20003f24070 */
[----:B------:R-:W-:Y:S01]  /*7ca0*/  IMAD.MOV.U32 R20, RZ, RZ, -0x1 ;  /* 0xffffffffff147424 */ /* 0x000fe200078e00ff */
[----:B------:R-:W-:Y:S01]  /*7cb0*/  IADD3.X R17, R17, UR42, RZ, P4, !PT ;  /* 0x0000002a11117c10 */ /* 0x000fe2000a7fe4ff */
[----:B------:R-:W-:Y:S01]  /*7cc0*/  IMAD.MOV.U32 R8, RZ, RZ, -0x1 ;  /* 0xffffffffff087424 */ /* 0x000fe200078e00ff */
[----:B------:R-:W-:-:S02]  /*7cd0*/  ISETP.LT.U32.AND P1, PT, R3, 0x5, P1 ;  /* 0x000000050300780c */ /* 0x000fc40000f21070 */
[----:B------:R-:W-:Y:S01]  /*7ce0*/  PRMT R13, RZ, 0x7610, R13 ;  /* 0x00007610ff0d7816 */ /* 0x000fe2000000000d */
[----:B------:R-:W0:Y:S01]  /*7cf0*/  @P3 S2R R5, SR_CgaCtaId ;  /* 0x0000000000053919 */ /* 0x000e220000008800 */
[----:B------:R-:W-:-:S04]  /*7d00*/  @P3 MOV R4, 0x400 ;  /* 0x0000040000043802 */ /* 0x000fc80000000f00 */
[----:B0-----:R-:W-:Y:S01]  /*7d10*/  @P3 LEA R6, R5, R4, 0x18 ;  /* 0x0000000405063211 */ /* 0x001fe200078ec0ff */
[----:B------:R-:W-:-:S03]  /*7d20*/  IMAD.WIDE.U32 R4, R12, -0x33333333, RZ ;  /* 0xcccccccd0c047825 */ /* 0x000fc600078e00ff */
[----:B------:R0:W-:Y:S01]  /*7d30*/  @P3 SYNCS.ARRIVE.TRANS64.A1T0 RZ, [R6+URZ+0x68], RZ ;  /* 0x000068ff06ff39a7 */ /* 0x0001e2000810003f */
[----:B------:R-:W-:Y:S02]  /*7d40*/  ISETP.GE.U32.AND P3, PT, R3, 0x5, PT ;  /* 0x000000050300780c */ /* 0x000fe40003f66070 */
[----:B------:R-:W-:Y:S02]  /*7d50*/  SHF.R.U32.HI R7, RZ, 0x2, R5 ;  /* 0x00000002ff077819 */ /* 0x000fe40000011605 */
[----:B------:R-:W-:Y:S02]  /*7d60*/  SEL R5, RZ, 0x1, !P1 ;  /* 0x00000001ff057807 */ /* 0x000fe40004800000 */
[----:B------:R-:W-:Y:S01]  /*7d70*/  ISETP.GE.U32.AND P1, PT, R16, UR4, PT ;  /* 0x0000000410007c0c */ /* 0x000fe2000bf26070 */
[----:B------:R-:W-:Y:S01]  /*7d80*/  IMAD R12, R7, -0x5, R12 ;  /* 0xfffffffb070c7824 */ /* 0x000fe200078e020c */
[----:B------:R-:W-:Y:S02]  /*7d90*/  LOP3.LUT R0, R0, R5, RZ, 0x3c, !PT ;  /* 0x0000000500007212 */ /* 0x000fe400078e3cff */
[----:B------:R-:W-:-:S02]  /*7da0*/  ISETP.GE.U32.AND.EX P1, PT, R17, UR5, PT, P1 ;  /* 0x0000000511007c0c */ /* 0x000fc4000bf26110 */
[----:B------:R-:W-:Y:S02]  /*7db0*/  PRMT R4, RZ, 0x7610, R4 ;  /* 0x00007610ff047816 */ /* 0x000fe40000000004 */
[----:B------:R-:W-:-:S09]  /*7dc0*/  @P3 LOP3.LUT R0, R0, 0x1, R7, 0x78, !PT ;  /* 0x0000000100003812 */ /* 0x000fd200078e7807 */
[----:B0-----:R-:W-:Y:S05]  /*7dd0*/  @P1 BRA `(.L_x_169) ;  /* 0x00000004004c1947 */ /* 0x001fea0003800000 */
[----:B------:R-:W-:Y:S01]  /*7de0*/  ULDC.64 UR4, c[0x0][0x628] ;  /* 0x00018a0000047ab9 */ /* 0x000fe20000000a00 */
[----:B------:R-:W0:Y:S01]  /*7df0*/  S2R R15, SR_CTAID.X ;  /* 0x00000000000f7919 */ /* 0x000e220000002500 */
[----:B------:R-:W-:Y:S01]  /*7e00*/  ISETP.NE.U32.AND P1, PT, RZ, UR4, PT ;  /* 0x00000004ff007c0c */ /* 0x000fe2000bf25070 */
[----:B------:R-:W-:Y:S01]  /*7e10*/  ULDC UR7, c[0x0][0x630] ;  /* 0x00018c0000077ab9 */ /* 0x000fe20000000800 */
[----:B------:R-:W-:Y:S01]  /*7e20*/  IMAD.MOV.U32 R4, RZ, RZ, R16 ;  /* 0x000000ffff047224 */ /* 0x000fe200078e0010 */
[----:B------:R-:W1:Y:S01]  /*7e30*/  S2R R14, SR_CTAID.Y ;  /* 0x00000000000e7919 */ /* 0x000e620000002600 */
[----:B------:R-:W-:Y:S01]  /*7e40*/  ISETP.NE.AND.EX P1, PT, RZ, UR5, PT, P1 ;  /* 0x00000005ff007c0c */ /* 0x000fe2000bf25310 */
[----:B------:R-:W-:-:S12]  /*7e50*/  IMAD.MOV.U32 R5, RZ, RZ, R17 ;  /* 0x000000ffff057224 */ /* 0x000fd800078e0011 */
[----:B------:R-:W-:Y:S05]  /*7e60*/  @!P1 BRA `(.L_x_170) ;  /* 0x0000000000289947 */ /* 0x000fea0003800000 */
[----:B------:R-:W-:Y:S02]  /*7e70*/  ULDC UR6, c[0x0][0x634] ;  /* 0x00018d0000067ab9 */ /* 0x000fe40000000800 */
[----:B------:R-:W-:-:S05]  /*7e80*/  IADD3 R9, P1, R16, UR6, RZ ;  /* 0x0000000610097c10 */ /* 0x000fca000ff3e0ff */
[----:B------:R-:W-:-:S04]  /*7e90*/  IMAD.X R19, RZ, RZ, R17, P1 ;  /* 0x000000ffff137224 */ /* 0x000fc800008e0611 */
[----:B------:R-:W-:-:S04]  /*7ea0*/  IMAD.WIDE.U32 R6, R19, UR4, RZ ;  /* 0x0000000413067c25 */ /* 0x000fc8000f8e00ff */
[----:B------:R-:W-:-:S04]  /*7eb0*/  IMAD.WIDE.U32 R6, P1, R9, UR5, R6 ;  /* 0x0000000509067c25 */ /* 0x000fc8000f820006 */
[----:B------:R-:W-:-:S04]  /*7ec0*/  IMAD.WIDE.U32 R8, R9, UR4, RZ ;  /* 0x0000000409087c25 */ /* 0x000fc8000f8e00ff */
[----:B------:R-:W-:Y:S01]  /*7ed0*/  IMAD.X R5, RZ, RZ, RZ, P1 ;  /* 0x000000ffff057224 */ /* 0x000fe200008e06ff */
[----:B------:R-:W-:Y:S01]  /*7ee0*/  IADD3 RZ, P1, R9, R6, RZ ;  /* 0x0000000609ff7210 */ /* 0x000fe20007f3e0ff */
[----:B------:R-:W-:-:S04]  /*7ef0*/  IMAD.MOV.U32 R4, RZ, RZ, R7 ;  /* 0x000000ffff047224 */ /* 0x000fc800078e0007 */
[----:B------:R-:W-:-:S08]  /*7f00*/  IMAD.WIDE.U32.X R4, R19, UR5, R4, P1 ;  /* 0x0000000513047c25 */ /* 0x000fd000088e0404 */
.L_x_170:
[--C-:B------:R-:W-:Y:S01]  /*7f10*/  SHF.R.U64 R8, R4, UR7, R5.reuse ;  /* 0x0000000704087c19 */ /* 0x100fe20008001205 */
[----:B------:R-:W-:Y:S01]  /*7f20*/  ULDC.64 UR4, c[0x0][0x620] ;  /* 0x0001880000047ab9 */ /* 0x000fe20000000a00 */
[----:B------:R-:W-:Y:S01]  /*7f30*/  SHF.R.U32.HI R4, RZ, UR7, R5 ;  /* 0x00000007ff047c19 */ /* 0x000fe20008011605 */
[----:B------:R-:W2:Y:S01]  /*7f40*/  LDC R24, c[0x0][0x144] ;  /* 0x00005100ff187b82 */ /* 0x000ea20000000800 */
[----:B------:R-:W-:Y:S01]  /*7f50*/  IADD3 R7, P1, RZ, -R8, RZ ;  /* 0x80000008ff077210 */ /* 0x000fe20007f3e0ff */
[----:B------:R-:W-:Y:S01]  /*7f60*/  ULDC.64 UR8, c[0x0][0x640] ;  /* 0x0001900000087ab9 */ /* 0x000fe20000000a00 */
[----:B0-----:R-:W-:Y:S01]  /*7f70*/  I2FP.F32.U32 R9, R15 ;  /* 0x0000000f00097245 */ /* 0x001fe20000201000 */
[----:B------:R-:W-:Y:S02]  /*7f80*/  ULDC UR6, c[0x0][0x608] ;  /* 0x0001820000067ab9 */ /* 0x000fe40000000800 */
[----:B------:R-:W-:Y:S01]  /*7f90*/  IMAD.X R4, RZ, RZ, ~R4, P1 ;  /* 0x000000ffff047224 */ /* 0x000fe200008e0e04 */
[----:B------:R-:W-:Y:S01]  /*7fa0*/  ISETP.NE.U32.AND P1, PT, RZ, UR8, PT ;  /* 0x00000008ff007c0c */ /* 0x000fe2000bf25070 */
[----:B------:R-:W0:Y:S02]  /*7fb0*/  LDC R21, c[0x0][0x148] ;  /* 0x00005200ff157b82 */ /* 0x000e240000000800 */
[----:B------:R-:W-:Y:S01]  /*7fc0*/  IMAD R6, R4, UR4, RZ ;  /* 0x0000000404067c24 */ /* 0x000fe2000f8e02ff */
[----:B------:R-:W-:Y:S01]  /*7fd0*/  ISETP.NE.AND.EX P1, PT, RZ, UR9, PT, P1 ;  /* 0x00000009ff007c0c */ /* 0x000fe2000bf25310 */
[----:B------:R-:W-:Y:S01]  /*7fe0*/  IMAD.WIDE.U32 R4, R7, UR4, R16 ;  /* 0x0000000407047c25 */ /* 0x000fe2000f8e0010 */
[----:B------:R-:W-:-:S03]  /*7ff0*/  ULDC UR4, c[0x0][0x150] ;  /* 0x0000540000047ab9 */ /* 0x000fc60000000800 */
[----:B------:R-:W-:Y:S02]  /*8000*/  IMAD R7, R7, UR5, R6 ;  /* 0x0000000507077c24 */ /* 0x000fe4000f8e0206 */
[----:B------:R-:W-:Y:S01]  /*8010*/  FMUL R6, R9, UR4 ;  /* 0x0000000409067c20 */ /* 0x000fe20008400000 */
[----:B------:R-:W-:Y:S01]  /*8020*/  ULDC UR4, c[0x0][0x618] ;  /* 0x0001860000047ab9 */ /* 0x000fe20000000800 */
[----:B------:R-:W-:Y:S01]  /*8030*/  ULDC UR5, c[0x0][0x154] ;  /* 0x0000550000057ab9 */ /* 0x000fe20000000800 */
[----:B------:R-:W-:-:S03]  /*8040*/  IMAD.IADD R5, R5, 0x1, R7 ;  /* 0x0000000105057824 */ /* 0x000fc600078e0207 */
[----:B------:R-:W3:Y:S02]  /*8050*/  F2I.U32.TRUNC.NTZ R6, R6 ;  /* 0x0000000600067305 */ /* 0x000ee4000020f000 */
[----:B------:R-:W-:Y:S02]  /*8060*/  SHF.R.U64 R9, R4, UR4, R5 ;  /* 0x0000000404097c19 */ /* 0x000fe40008001205 */
[----:B-1----:R-:W-:-:S05]  /*8070*/  I2FP.F32.U32 R4, R14 ;  /* 0x0000000e00047245 */ /* 0x002fca0000201000 */
[----:B------:R-:W-:Y:S01]  /*8080*/  FMUL R22, R4, UR5 ;  /* 0x0000000504167c20 */ /* 0x000fe20008400000 */
[----:B------:R-:W-:Y:S01]  /*8090*/  SHF.R.U32.HI R4, RZ, UR4, R5 ;  /* 0x00000004ff047c19 */ /* 0x000fe20008011605 */
[----:B------:R-:W-:-:S03]  /*80a0*/  ULDC UR4, c[0x0][0x658] ;  /* 0x0001960000047ab9 */ /* 0x000fc60000000800 */
[--C-:B------:R-:W-:Y:S01]  /*80b0*/  SHF.R.U64 R20, R9, UR6, R4.reuse ;  /* 0x0000000609147c19 */ /* 0x100fe20008001204 */
[----:B------:R-:W1:Y:S01]  /*80c0*/  F2I.U32.TRUNC.NTZ R22, R22 ;  /* 0x0000001600167305 */ /* 0x000e62000020f000 */
[----:B------:R-:W-:Y:S01]  /*80d0*/  SHF.R.U32.HI R5, RZ, UR6, R4 ;  /* 0x00000006ff057c19 */ /* 0x000fe20008011604 */
[----:B---3--:R-:W-:-:S03]  /*80e0*/  IMAD.MOV R6, RZ, RZ, -R6 ;  /* 0x000000ffff067224 */ /* 0x008fc600078e0a06 */
[----:B------:R-:W-:Y:S01]  /*80f0*/  SHF.R.U64 R19, R20, UR4, R5 ;  /* 0x0000000414137c19 */ /* 0x000fe20008001205 */
[----:B--2---:R-:W-:Y:S01]  /*8100*/  IMAD R15, R24, R6, R15 ;  /* 0x00000006180f7224 */ /* 0x004fe200078e020f */
[----:B------:R-:W-:-:S03]  /*8110*/  SHF.R.U32.HI R23, RZ, UR4, R5 ;  /* 0x00000004ff177c19 */ /* 0x000fc60008011605 */
[----:B------:R-:W-:Y:S02]  /*8120*/  IMAD.MOV.U32 R4, RZ, RZ, R19 ;  /* 0x000000ffff047224 */ /* 0x000fe400078e0013 */
[----:B------:R-:W-:Y:S01]  /*8130*/  IMAD.MOV.U32 R5, RZ, RZ, R23 ;  /* 0x000000ffff057224 */ /* 0x000fe200078e0017 */
[----:B-1----:R-:W-:Y:S06]  /*8140*/  @!P1 BRA `(.L_x_171) ;  /* 0x0000000000289947 */ /* 0x002fec0003800000 */
[----:B------:R-:W-:Y:S02]  /*8150*/  ULDC UR4, c[0x0][0x64c] ;  /* 0x0001930000047ab9 */ /* 0x000fe40000000800 */
[----:B------:R-:W-:-:S05]  /*8160*/  IADD3 R5, P1, R19, UR4, RZ ;  /* 0x0000000413057c10 */ /* 0x000fca000ff3e0ff */
[----:B------:R-:W-:-:S04]  /*8170*/  IMAD.X R23, RZ, RZ, R23, P1 ;  /* 0x000000ffff177224 */ /* 0x000fc800008e0617 */
[----:B------:R-:W-:-:S04]  /*8180*/  IMAD.WIDE.U32 R6, R23, UR8, RZ ;  /* 0x0000000817067c25 */ /* 0x000fc8000f8e00ff */
[----:B------:R-:W-:-:S04]  /*8190*/  IMAD.WIDE.U32 R6, P1, R5, UR9, R6 ;  /* 0x0000000905067c25 */ /* 0x000fc8000f820006 */
[----:B------:R-:W-:-:S04]  /*81a0*/  IMAD.WIDE.U32 R4, R5, UR8, RZ ;  /* 0x0000000805047c25 */ /* 0x000fc8000f8e00ff */
[----:B------:R-:W-:Y:S01]  /*81b0*/  IMAD.MOV.U32 R4, RZ, RZ, R7 ;  /* 0x000000ffff047224 */ /* 0x000fe200078e0007 */
[----:B------:R-:W-:Y:S01]  /*81c0*/  IADD3 RZ, P3, R5, R6, RZ ;  /* 0x0000000605ff7210 */ /* 0x000fe20007f7e0ff */
[----:B------:R-:W-:-:S04]  /*81d0*/  IMAD.X R5, RZ, RZ, RZ, P1 ;  /* 0x000000ffff057224 */ /* 0x000fc800008e06ff */
[----:B------:R-:W-:-:S08]  /*81e0*/  IMAD.WIDE.U32.X R4, R23, UR9, R4, P3 ;  /* 0x0000000917047c25 */ /* 0x000fd000098e0404 */
.L_x_171:
[----:B------:R-:W-:Y:S01]  /*81f0*/  ISETP.NE.AND P1, PT, R2, 0x1, PT ;  /* 0x000000010200780c */ /* 0x000fe20003f25270 */
[----:B------:R-:W-:Y:S01]  /*8200*/  ULDC UR4, c[0x0][0x648] ;  /* 0x0001920000047ab9 */ /* 0x000fe20000000800 */
[----:B------:R-:W-:Y:S01]  /*8210*/  LOP3.LUT R20, R20, UR16, RZ, 0xc0, !PT ;  /* 0x0000001014147c12 */ /* 0x000fe2000f8ec0ff */
[----:B------:R-:W-:Y:S01]  /*8220*/  IMAD.MOV R22, RZ, RZ, -R22 ;  /* 0x000000ffff167224 */ /* 0x000fe200078e0a16 */
[----:B------:R-:W-:Y:S01]  /*8230*/  SHF.R.U64 R5, R4, UR4, R5 ;  /* 0x0000000404057c19 */ /* 0x000fe20008001205 */
[----:B------:R-:W-:Y:S01]  /*8240*/  ULDC UR4, c[0x0][0x638] ;  /* 0x00018e0000047ab9 */ /* 0x000fe20000000800 */
[----:B------:R-:W-:Y:S01]  /*8250*/  LOP3.LUT R6, R9, UR15, RZ, 0xc0, !PT ;  /* 0x0000000f09067c12 */ /* 0x000fe2000f8ec0ff */
[----:B------:R-:W-:Y:S02]  /*8260*/  ULDC UR5, c[0x0][0x610] ;  /* 0x0001840000057ab9 */ /* 0x000fe40000000800 */
[----:B------:R-:W-:Y:S02]  /*8270*/  IMAD.MOV R4, RZ, RZ, -R5 ;  /* 0x000000ffff047224 */ /* 0x000fe400078e0a05 */
[----:B------:R-:W-:-:S02]  /*8280*/  IMAD R20, R5, UR17, R20 ;  /* 0x0000001105147c24 */ /* 0x000fc4000f8e0214 */
[----:B0-----:R-:W-:Y:S02]  /*8290*/  @P1 IMAD R15, R21, R22, R14 ;  /* 0x00000016150f1224 */ /* 0x001fe400078e020e */
[----:B------:R-:W-:Y:S01]  /*82a0*/  IMAD R19, R4, UR4, R19 ;  /* 0x0000000404137c24 */ /* 0x000fe2000f8e0213 */
[----:B------:R-:W-:Y:S01]  /*82b0*/  ULDC UR4, c[0x0][0x600] ;  /* 0x0001800000047ab9 */ /* 0x000fe20000000800 */
[----:B------:R-:W-:Y:S02]  /*82c0*/  IMAD R15, R20, UR5, R15 ;  /* 0x00000005140f7c24 */ /* 0x000fe4000f8e020f */
[----:B------:R-:W-:Y:S02]  /*82d0*/  IMAD R6, R19, UR4, R6 ;  /* 0x0000000413067c24 */ /* 0x000fe4000f8e0206 */
[----:B------:R-:W-:-:S03]  /*82e0*/  IMAD.MOV.U32 R4, RZ, RZ, 0x1 ;  /* 0x00000001ff047424 */ /* 0x000fc600078e00ff */
[----:B------:R-:W-:Y:S02]  /*82f0*/  SEL R20, R6, R15, !P1 ;  /* 0x0000000f06147207 */ /* 0x000fe40004800000 */
[----:B------:R-:W-:-:S07]  /*8300*/  SEL R19, R15, R6, !P1 ;  /* 0x000000060f137207 */ /* 0x000fce0004800000 */
.L_x_169:
[----:B------:R-:W-:Y:S05]  /*8310*/  BSYNC B1 ;  /* 0x0000000000017941 */ /* 0x000fea0003800000 */
.L_x_168:
[----:B------:R-:W-:-:S13]  /*8320*/  LOP3.LUT P1, RZ, R4, 0xff, RZ, 0xc0, !PT ;  /* 0x000000ff04ff7812 */ /* 0x000fda000782c0ff */
[----:B------:R-:W-:Y:S05]  /*8330*/  @P1 BRA `(.L_x_172) ;  /* 0xfffffff4004c1947 */ /* 0x000fea000383ffff */
[----:B------:R-:W-:Y:S05]  /*8340*/  BSYNC B0 ;  /* 0x0000000000007941 */ /* 0x000fea0003800000 */
.L_x_160:
[----:B------:R-:W-:-:S03]  /*8350*/  UMOV UR4, 0xffffffff ;  /* 0xffffffff00047882 */ /* 0x000fc60000000000 */
[----:B------:R-:W-:Y:S05]  /*8360*/  BRA.DIV UR4, `(.L_x_173) ;  /* 0x00000006043c7947 */ /* 0x000fea000b800000 */
[----:B------:R-:W-:-:S13]  /*8370*/  ELECT P6, URZ, PT ;  /* 0x00000000003f782f */ /* 0x000fda00038c0000 */
.L_x_188:
[----:B------:R-:W-:Y:S04]  /*8380*/  BSSY B0, `(.L_x_174) ;  /* 0x0000034000007945 */ /* 0x000fe80003800000 */
[----:B------:R-:W-:Y:S05]  /*8390*/  @!P6 BRA `(.L_x_175) ;  /* 0x0000000000c8e947 */ /* 0x000fea0003800000 */
[----:B------:R-:W-:-:S04]  /*83a0*/  LOP3.LUT R18, R18, 0x2, RZ, 0xfc, !PT ;  /* 0x0000000212127812 */ /* 0x000fc800078efcff */
[----:B------:R-:W-:-:S13]  /*83b0*/  ISETP.NE.AND P0, PT, R18, 0x3, PT ;  /* 0x000000031200780c */ /* 0x000fda0003f05270 */
[----:B------:R-:W-:Y:S05]  /*83c0*/  @!P0 BRA `(.L_x_176) ;  /* 0x0000000000048947 */ /* 0x000fea0003800000 */
[----:B------:R-:W-:Y:S01]  /*83d0*/  BPT.TRAP 0x1 ;  /* 0x000000040000795c */ /* 0x000fe20000300000 */
.L_x_176:
[----:B------:R-:W0:Y:S01]  /*83e0*/  S2R R3, SR_CgaCtaId ;  /* 0x0000000000037919 */ /* 0x000e220000008800 */
[----:B------:R-:W-:-:S04]  /*83f0*/  MOV R2, 0x400 ;  /* 0x0000040000027802 */ /* 0x000fc80000000f00 */
[----:B0-----:R-:W-:Y:S02]  /*8400*/  LEA R3, R3, R2, 0x18 ;  /* 0x0000000203037211 */ /* 0x001fe400078ec0ff */
[----:B------:R-:W-:-:S03]  /*8410*/  SHF.L.U32 R2, R0, 0x1f, RZ ;  /* 0x0000001f00027819 */ /* 0x000fc600000006ff */
[----:B------:R-:W-:-:S04]  /*8420*/  VIADD R3, R3, 0x28 ;  /* 0x0000002803037836 */ /* 0x000fc80000000000 */
[C---:B------:R-:W-:Y:S02]  /*8430*/  IMAD R7, R12.reuse, 0x8, R3 ;  /* 0x000000080c077824 */ /* 0x040fe400078e0203 */
[----:B------:R-:W-:Y:S02]  /*8440*/  VIADD R12, R12, 0x1 ;  /* 0x000000010c0c7836 */ /* 0x000fe40000000000 */
[----:B------:R-:W0:Y:S03]  /*8450*/  SYNCS.PHASECHK.TRANS64.TRYWAIT P0, [R7+URZ], R2 ;  /* 0x00000002070075a7 */ /* 0x000e26000800017f */
[----:B------:R-:W-:-:S04]  /*8460*/  ISETP.NE.AND P1, PT, R12, 0x5, PT ;  /* 0x000000050c00780c */ /* 0x000fc80003f25270 */
[----:B------:R-:W-:Y:S02]  /*8470*/  SEL R5, RZ, 0x1, P1 ;  /* 0x00000001ff057807 */ /* 0x000fe40000800000 */
[----:B------:R-:W-:Y:S02]  /*8480*/  SEL R12, R12, RZ, P1 ;  /* 0x000000ff0c0c7207 */ /* 0x000fe40000800000 */
[----:B------:R-:W-:-:S03]  /*8490*/  LOP3.LUT R5, R0, R5, RZ, 0x3c, !PT ;  /* 0x0000000500057212 */ /* 0x000fc600078e3cff */
[----:B------:R-:W-:Y:S01]  /*84a0*/  IMAD R9, R12, 0x8, R3 ;  /* 0x000000080c097824 */ /* 0x000fe200078e0203 */
[----:B------:R-:W-:Y:S01]  /*84b0*/  SHF.L.U32 R4, R5, 0x1f, RZ ;  /* 0x0000001f05047819 */ /* 0x000fe200000006ff */
[----:B0-----:R-:W-:Y:S06]  /*84c0*/  @!P0 BRA `(.L_x_177) ;  /* 0x0000000400048947 */ /* 0x001fec0003800000 */
.L_x_189:
[----:B------:R-:W1:Y:S01]  /*84d0*/  SYNCS.PHASECHK.TRANS64.TRYWAIT P0, [R9+URZ], R4 ;  /* 0x00000004090075a7 */ /* 0x000e62000800017f */
[----:B------:R-:W-:-:S05]  /*84e0*/  VIADD R0, R12, 0x1 ;  /* 0x000000010c007836 */ /* 0x000fca0000000000 */
[----:B------:R-:W-:-:S04]  /*84f0*/  ISETP.NE.AND P1, PT, R0, 0x5, PT ;  /* 0x000000050000780c */ /* 0x000fc80003f25270 */
[----:B0-----:R-:W-:Y:S02]  /*8500*/  SEL R2, RZ, 0x1, P1 ;  /* 0x00000001ff027807 */ /* 0x001fe40000800000 */
[----:B------:R-:W-:Y:S02]  /*8510*/  SEL R0, R0, RZ, P1 ;  /* 0x000000ff00007207 */ /* 0x000fe40000800000 */
[----:B------:R-:W-:-:S03]  /*8520*/  LOP3.LUT R7, R5, R2, RZ, 0x3c, !PT ;  /* 0x0000000205077212 */ /* 0x000fc600078e3cff */
[----:B------:R-:W-:Y:S01]  /*8530*/  IMAD R6, R0, 0x8, R3 ;  /* 0x0000000800067824 */ /* 0x000fe200078e0203 */
[----:B------:R-:W-:Y:S01]  /*8540*/  SHF.L.U32 R5, R7, 0x1f, RZ ;  /* 0x0000001f07057819 */ /* 0x000fe200000006ff */
[----:B-1----:R-:W-:Y:S06]  /*8550*/  @!P0 BRA `(.L_x_178) ;  /* 0x0000000000f48947 */ /* 0x002fec0003800000 */
.L_x_190:
[----:B------:R-:W1:Y:S01]  /*8560*/  SYNCS.PHASECHK.TRANS64.TRYWAIT P0, [R6+URZ], R5 ;  /* 0x00000005060075a7 */ /* 0x000e62000800017f */
[----:B------:R-:W-:-:S05]  /*8570*/  VIADD R0, R0, 0x1 ;  /* 0x0000000100007836 */ /* 0x000fca0000000000 */
[----:B------:R-:W-:-:S04]  /*8580*/  ISETP.NE.AND P1, PT, R0, 0x5, PT ;  /* 0x000000050000780c */ /* 0x000fc80003f25270 */
[----:B------:R-:W-:Y:S02]  /*8590*/  SEL R2, RZ, 0x1, P1 ;  /* 0x00000001ff027807 */ /* 0x000fe40000800000 */
[----:B------:R-:W-:Y:S02]  /*85a0*/  SEL R0, R0, RZ, P1 ;  /* 0x000000ff00007207 */ /* 0x000fe40000800000 */
[----:B------:R-:W-:-:S03]  /*85b0*/  LOP3.LUT R7, R7, R2, RZ, 0x3c, !PT ;  /* 0x0000000207077212 */ /* 0x000fc600078e3cff */
[----:B0-----:R-:W-:Y:S01]  /*85c0*/  IMAD R9, R0, 0x8, R3 ;  /* 0x0000000800097824 */ /* 0x001fe200078e0203 */
[----:B------:R-:W-:Y:S01]  /*85d0*/  SHF.L.U32 R4, R7, 0x1f, RZ ;  /* 0x0000001f07047819 */ /* 0x000fe200000006ff */
[----:B-1----:R-:W-:Y:S06]  /*85e0*/  @!P0 BRA `(.L_x_179) ;  /* 0x0000000000e48947 */ /* 0x002fec0003800000 */
.L_x_191:
[----:B------:R-:W1:Y:S01]  /*85f0*/  SYNCS.PHASECHK.TRANS64.TRYWAIT P0, [R9+URZ], R4 ;  /* 0x00000004090075a7 */ /* 0x000e62000800017f */
[----:B------:R-:W-:-:S05]  /*8600*/  VIADD R0, R0, 0x1 ;  /* 0x0000000100007836 */ /* 0x000fca0000000000 */
[----:B------:R-:W-:-:S04]  /*8610*/  ISETP.NE.AND P1, PT, R0, 0x5, PT ;  /* 0x000000050000780c */ /* 0x000fc80003f25270 */
[----:B------:R-:W-:Y:S02]  /*8620*/  SEL R2, RZ, 0x1, P1 ;  /* 0x00000001ff027807 */ /* 0x000fe40000800000 */
[----:B------:R-:W-:Y:S02]  /*8630*/  SEL R0, R0, RZ, P1 ;  /* 0x000000ff00007207 */ /* 0x000fe40000800000 */
[----:B------:R-:W-:Y:S01]  /*8640*/  LOP3.LUT R2, R7, R2, RZ, 0x3c, !PT ;  /* 0x0000000207027212 */ /* 0x000fe200078e3cff */
[----:B-1----:R-:W-:Y:S06]  /*8650*/  @!P0 BRA `(.L_x_180) ;  /* 0x0000000000dc8947 */ /* 0x002fec0003800000 */
.L_x_192:
[----:B------:R-:W-:Y:S01]  /*8660*/  IMAD R3, R0, 0x8, R3 ;  /* 0x0000000800037824 */ /* 0x000fe200078e0203 */
[----:B------:R-:W-:-:S07]  /*8670*/  SHF.L.U32 R0, R2, 0x1f, RZ ;  /* 0x0000001f02007819 */ /* 0x000fce00000006ff */
.L_x_181:
[----:B--2---:R2:W3:Y:S02]  /*8680*/  SYNCS.PHASECHK.TRANS64.TRYWAIT P0, [R3+URZ], R0 ;  /* 0x00000000030075a7 */ /* 0x0044e4000800017f */
[----:B---3--:R-:W-:Y:S05]  /*8690*/  @!P0 NANOSLEEP.SYNCS 0x989680 ;  /* 0x009896800000895d */ /* 0x008fea0003900000 */
[----:B------:R-:W3:Y:S02]  /*86a0*/  @!P0 SYNCS.PHASECHK.TRANS64 P0, [R3+URZ], R0 ;  /* 0x00000000030085a7 */ /* 0x000ee4000800007f */
[----:B---3--:R-:W-:Y:S05]  /*86b0*/  @!P0 BRA `(.L_x_181) ;  /* 0xfffffffc00f08947 */ /* 0x008fea000383ffff */
.L_x_175:
[----:B------:R-:W-:Y:S05]  /*86c0*/  BSYNC B0 ;  /* 0x0000000000007941 */ /* 0x000fea0003800000 */
.L_x_174:
[----:B------:R-:W-:Y:S05]  /*86d0*/  EXIT ;  /* 0x000000000000794d */ /* 0x000fea0003800000 */
.L_x_17:
[----:B-1----:R1:W2:Y:S02]  /*86e0*/  SYNCS.PHASECHK.TRANS64.TRYWAIT P1, [R3+URZ], R0 ;  /* 0x00000000030075a7 */ /* 0x0022a4000802017f */
[----:B--2---:R-:W-:Y:S05]  /*86f0*/  @!P1 NANOSLEEP.SYNCS 0x989680 ;  /* 0x009896800000995d */ /* 0x004fea0003900000 */
[----:B------:R-:W2:Y:S02]  /*8700*/  @!P1 SYNCS.PHASECHK.TRANS64 P1, [R3+URZ], R0 ;  /* 0x00000000030095a7 */ /* 0x000ea4000802007f */
[----:B--2---:R-:W-:Y:S05]  /*8710*/  @!P1 BRA `(.L_x_17) ;  /* 0xfffffffc00f09947 */ /* 0x004fea000383ffff */
[----:B------:R-:W-:Y:S05]  /*8720*/  BRA `(.L_x_16) ;  /* 0xffffff8c00707947 */ /* 0x000fea000383ffff */
.L_x_22:
[----:B-1----:R-:W-:-:S04]  /*8730*/  IMAD.U32 R4, RZ, RZ, UR4 ;  /* 0x00000004ff047e24 */ /* 0x002fc8000f8e00ff */
[----:B------:R1:W2:Y:S03]  /*8740*/  SYNCS.PHASECHK.TRANS64.TRYWAIT P1, [R4+URZ], R3 ;  /* 0x00000003040075a7 */ /* 0x0002a6000802017f */
[----:B--2---:R-:W-:Y:S05]  /*8750*/  @!P1 NANOSLEEP.SYNCS 0x989680 ;  /* 0x009896800000995d */ /* 0x004fea0003900000 */
[----:B------:R-:W2:Y:S02]  /*8760*/  @!P1 SYNCS.PHASECHK.TRANS64 P1, [R4+URZ], R3 ;  /* 0x00000003040095a7 */ /* 0x000ea4000802007f */
[----:B--2---:R-:W-:Y:S05]  /*8770*/  @!P1 BRA `(.L_x_22) ;  /* 0xfffffffc00ec9947 */ /* 0x004fea000383ffff */
[----:B------:R-:W-:Y:S05]  /*8780*/  BRA `(.L_x_21) ;  /* 0xffffff9000347947 */ /* 0x000fea000383ffff */
.L_x_161:
[----:B------:R-:W-:Y:S01]  /*8790*/  BSSY B1, `(.L_x_182) ;  /* 0x0000006000017945 */ /* 0x000fe20003800000 */
[----:B------:R-:W-:-:S07]  /*87a0*/  IMAD.MOV.U32 R15, RZ, RZ, -0x1 ;  /* 0xffffffffff0f7424 */ /* 0x000fce00078e00ff */
[----:B------:R-:W-:Y:S05]  /*87b0*/  WARPSYNC.COLLECTIVE R15, `(.L_x_183) ;  /* 0x000000000f0c7348 */ /* 0x000fea0003c00000 */
[----:B------:R-:W-:Y:S02]  /*87c0*/  ELECT P6, UR62, PT ;  /* 0x00000000003e782f */ /* 0x000fe400038c0000 */
[----:B------:R-:W-:Y:S01]  /*87d0*/  MOV R14, UR62 ;  /* 0x0000003e000e7c02 */ /* 0x000fe20008000f00 */
[----:B------:R-:W-:Y:S10]  /*87e0*/  ENDCOLLECTIVE ;  /* 0x000000000000791b */ /* 0x000ff40003800000 */
.L_x_183:
[----:B------:R-:W-:Y:S05]  /*87f0*/  BSYNC B1 ;  /* 0x0000000000017941 */ /* 0x000fea0003800000 */
.L_x_182:
[----:B------:R-:W-:Y:S05]  /*8800*/  BRA `(.L_x_184) ;  /* 0xfffffff000247947 */ /* 0x000fea000383ffff */
.L_x_164:
[----:B0-----:R0:W1:Y:S02]  /*8810*/  SYNCS.PHASECHK.TRANS64.TRYWAIT P1, [R14+URZ+0x28], R7 ;  /* 0x000028070e0075a7 */ /* 0x001064000802017f */
[----:B-1----:R-:W-:Y:S05]  /*8820*/  @!P1 NANOSLEEP.SYNCS 0x989680 ;  /* 0x009896800000995d */ /* 0x002fea0003900000 */
[----:B------:R-:W1:Y:S02]  /*8830*/  @!P1 SYNCS.PHASECHK.TRANS64 P1, [R14+URZ+0x28], R7 ;  /* 0x000028070e0095a7 */ /* 0x000e64000802007f */
[----:B-1----:R-:W-:Y:S05]  /*8840*/  @!P1 BRA `(.L_x_164) ;  /* 0xfffffffc00f09947 */ /* 0x002fea000383ffff */
[----:B------:R-:W-:Y:S05]  /*8850*/  BRA `(.L_x_185) ;  /* 0xfffffff000587947 */ /* 0x000fea000383ffff */
.L_x_173:
[----:B------:R-:W-:Y:S01]  /*8860*/  BSSY B0, `(.L_x_186) ;  /* 0x0000006000007945 */ /* 0x000fe20003800000 */
[----:B------:R-:W-:-:S07]  /*8870*/  IMAD.MOV.U32 R15, RZ, RZ, -0x1 ;  /* 0xffffffffff0f7424 */ /* 0x000fce00078e00ff */
[----:B------:R-:W-:Y:S05]  /*8880*/  WARPSYNC.COLLECTIVE R15, `(.L_x_187) ;  /* 0x000000000f0c7348 */ /* 0x000fea0003c00000 */
[----:B------:R-:W-:Y:S02]  /*8890*/  ELECT P6, UR62, PT ;  /* 0x00000000003e782f */ /* 0x000fe400038c0000 */
[----:B------:R-:W-:Y:S01]  /*88a0*/  MOV R14, UR62 ;  /* 0x0000003e000e7c02 */ /* 0x000fe20008000f00 */
[----:B------:R-:W-:Y:S10]  /*88b0*/  ENDCOLLECTIVE ;  /* 0x000000000000791b */ /* 0x000ff40003800000 */
.L_x_187:
[----:B------:R-:W-:Y:S05]  /*88c0*/  BSYNC B0 ;  /* 0x0000000000007941 */ /* 0x000fea0003800000 */
.L_x_186:
[----:B------:R-:W-:Y:S05]  /*88d0*/  BRA `(.L_x_188) ;  /* 0xfffffff800a87947 */ /* 0x000fea000383ffff */
.L_x_177:
[----:B0-----:R0:W1:Y:S02]  /*88e0*/  SYNCS.PHASECHK.TRANS64.TRYWAIT P0, [R7+URZ], R2 ;  /* 0x00000002070075a7 */ /* 0x001064000800017f */
[----:B-1----:R-:W-:Y:S05]  /*88f0*/  @!P0 NANOSLEEP.SYNCS 0x989680 ;  /* 0x009896800000895d */ /* 0x002fea0003900000 */
[----:B------:R-:W1:Y:S02]  /*8900*/  @!P0 SYNCS.PHASECHK.TRANS64 P0, [R7+URZ], R2 ;  /* 0x00000002070085a7 */ /* 0x000e64000800007f */
[----:B-1----:R-:W-:Y:S05]  /*8910*/  @!P0 BRA `(.L_x_177) ;  /* 0xfffffffc00f08947 */ /* 0x002fea000383ffff */
[----:B------:R-:W-:Y:S05]  /*8920*/  BRA `(.L_x_189) ;  /* 0xfffffff800e87947 */ /* 0x000fea000383ffff */
.L_x_178:
[----:B0-----:R0:W1:Y:S02]  /*8930*/  SYNCS.PHASECHK.TRANS64.TRYWAIT P0, [R9+URZ], R4 ;  /* 0x00000004090075a7 */ /* 0x001064000800017f */
[----:B-1----:R-:W-:Y:S05]  /*8940*/  @!P0 NANOSLEEP.SYNCS 0x989680 ;  /* 0x009896800000895d */ /* 0x002fea0003900000 */
[----:B------:R-:W1:Y:S02]  /*8950*/  @!P0 SYNCS.PHASECHK.TRANS64 P0, [R9+URZ], R4 ;  /* 0x00000004090085a7 */ /* 0x000e64000800007f */
[----:B-1----:R-:W-:Y:S05]  /*8960*/  @!P0 BRA `(.L_x_178) ;  /* 0xfffffffc00f08947 */ /* 0x002fea000383ffff */
[----:B------:R-:W-:Y:S05]  /*8970*/  BRA `(.L_x_190) ;  /* 0xfffffff800f87947 */ /* 0x000fea000383ffff */
.L_x_179:
[----:B0-----:R0:W1:Y:S02]  /*8980*/  SYNCS.PHASECHK.TRANS64.TRYWAIT P0, [R6+URZ], R5 ;  /* 0x00000005060075a7 */ /* 0x001064000800017f */
[----:B-1----:R-:W-:Y:S05]  /*8990*/  @!P0 NANOSLEEP.SYNCS 0x989680 ;  /* 0x009896800000895d */ /* 0x002fea0003900000 */
[----:B------:R-:W1:Y:S02]  /*89a0*/  @!P0 SYNCS.PHASECHK.TRANS64 P0, [R6+URZ], R5 ;  /* 0x00000005060085a7 */ /* 0x000e64000800007f */
[----:B-1----:R-:W-:Y:S05]  /*89b0*/  @!P0 BRA `(.L_x_179) ;  /* 0xfffffffc00f08947 */ /* 0x002fea000383ffff */
[----:B------:R-:W-:Y:S05]  /*89c0*/  BRA `(.L_x_191) ;  /* 0xfffffffc00087947 */ /* 0x000fea000383ffff */
.L_x_180:
[----:B-1----:R1:W2:Y:S02]  /*89d0*/  SYNCS.PHASECHK.TRANS64.TRYWAIT P0, [R9+URZ], R4 ;  /* 0x00000004090075a7 */ /* 0x0022a4000800017f */
[----:B--2---:R-:W-:Y:S05]  /*89e0*/  @!P0 NANOSLEEP.SYNCS 0x989680 ;  /* 0x009896800000895d */ /* 0x004fea0003900000 */
[----:B------:R-:W2:Y:S02]  /*89f0*/  @!P0 SYNCS.PHASECHK.TRANS64 P0, [R9+URZ], R4 ;  /* 0x00000004090085a7 */ /* 0x000ea4000800007f */
[----:B--2---:R-:W-:Y:S05]  /*8a00*/  @!P0 BRA `(.L_x_180) ;  /* 0xfffffffc00f08947 */ /* 0x004fea000383ffff */
[----:B------:R-:W-:Y:S05]  /*8a10*/  BRA `(.L_x_192) ;  /* 0xfffffffc00107947 */ /* 0x000fea000383ffff */
.L_x_193:
[----:B------:R-:W-:-:S00]  /*8a20*/  BRA `(.L_x_193) ;  /* 0xfffffffc00fc7947 */ /* 0x000fc0000383ffff */
[----:B------:R-:W-:-:S00]  /*8a30*/  NOP ;  /* 0x0000000000007918 */ /* 0x000fc00000000000 */
        /* <DEDUP_REMOVED lines=12> */
.L_x_194:


//--------------------- .nv.global.init           --------------------------
	.section	.nv.global.init,"aw",@progbits
.nv.global.init:
	.type		$str$22,@object
	.size		$str$22,($str$23 - $str$22)
$str$22:
        /*0000*/ 	.byte	0x6b, 0x5f, 0x74, 0x69, 0x6c, 0x65, 0x5f, 0x63, 0x6f, 0x75, 0x6e, 0x74, 0x20, 0x3e, 0x3d, 0x20
        /*0010*/ 	.byte	0x31, 0x00
	.type		$str$23,@object
	.size		$str$23,(__unnamed_1 - $str$23)
$str$23:
        /*0012*/ 	.byte	0x2f, 0x74, 0x6d, 0x70, 0x2f, 0x63, 0x75, 0x74, 0x6c, 0x61, 0x73, 0x73, 0x5f, 0x73, 0x77, 0x65
        /*0022*/ 	.byte	0x65, 0x70, 0x5f, 0x73, 0x72, 0x63, 0x2f, 0x69, 0x6e, 0x63, 0x6c, 0x75, 0x64, 0x65, 0x2f, 0x63
        /*0032*/ 	.byte	0x75, 0x74, 0x6c, 0x61, 0x73, 0x73, 0x2f, 0x67, 0x65, 0x6d, 0x6d, 0x2f, 0x63, 0x6f, 0x6c, 0x6c
        /*0042*/ 	.byte	0x65, 0x63, 0x74, 0x69, 0x76, 0x65, 0x2f, 0x73, 0x6d, 0x39, 0x30, 0x5f, 0x6d, 0x6d, 0x61, 0x5f
        /*0052*/ 	.byte	0x74, 0x6d, 0x61, 0x5f, 0x67, 0x6d, 0x6d, 0x61, 0x5f, 0x73, 0x73, 0x5f, 0x77, 0x61, 0x72, 0x70
        /*0062*/ 	.byte	0x73, 0x70, 0x65, 0x63, 0x69, 0x61, 0x6c, 0x69, 0x7a, 0x65, 0x64, 0x2e, 0x68, 0x70, 0x70, 0x00
	.type		__unnamed_1,@object
	.size		__unnamed_1,(.L_0 - __unnamed_1)
__unnamed_1:
        /*0072*/ 	.byte	0x76, 0x6f, 0x69, 0x64, 0x20, 0x63, 0x75, 0x74, 0x6c, 0x61, 0x73, 0x73, 0x3a, 0x3a, 0x67, 0x65
        /* <DEDUP_REMOVED lines=180> */
        /*0bc2*/ 	.byte	0x79, 0x5d, 0x00
.L_0:


//--------------------- .nv.shared._ZN7cutlass13device_kernelINS_4gemm6kernel13GemmUniversalIN4cute5tupleIJiiiiEEENS1_10collective13CollectiveMmaINS1_34MainloopSm90TmaGmmaWarpSpecializedILi5ENS5_IJNS4_1CILi1EEESB_SB_EEENS1_35KernelTmaWarpSpecializedCooperativeEEENS5_IJNSA_ILi256EEENSA_ILi64EEENSA_ILi32EEEEEENS_10bfloat16_tENS5_IJlSB_lEEESJ_SK_NS4_8TiledMMAINS4_8MMA_AtomIJNS4_4SM904GMMA27MMA_64x64x16_F32BF16BF16_SSILNSO_5MajorE0ELSQ_0ELNSO_7ScaleInE1ELSR_1EEEEEENS4_6LayoutINS5_IJNSA_ILi2EEESB_SB_EEENS5_IJSB_NSA_ILi0EEESX_EEEEENS5_IJNS4_10UnderscoreES10_S10_EEEEENS4_13SM90_TMA_LOADENS4_14ComposedLayoutINS4_7SwizzleILi2ELi4ELi3EEENS4_18smem_ptr_flag_bitsILi16EEENSU_INS5_IJNSA_ILi8EEESH_EEENS5_IJSH_SB_EEEEEEEvNS4_8identityES13_S1D_vS1E_EENS_8epilogue10collective6detail29Sm90TmaWarpSpecializedAdapterINS1H_15DefaultEpilogueISJ_SK_SK_NS1G_6thread17LinearCombinationISJ_Li1EffLNS1L_9ScaleType4KindE0ELNS_15FloatRoundStyleE2ESJ_EENS1_15EpilogueDefaultEEEEEvvEEEEvNT_6ParamsE --------------------------
	.section	.nv.shared._ZN7cutlass13device_kernelINS_4gemm6kernel13GemmUniversalIN4cute5tupleIJiiiiEEENS1_10collective13CollectiveMmaINS1_34MainloopSm90TmaGmmaWarpSpecializedILi5ENS5_IJNS4_1CILi1EEESB_SB_EEENS1_35KernelTmaWarpSpecializedCooperativeEEENS5_IJNSA_ILi256EEENSA_ILi64EEENSA_ILi32EEEEEENS_10bfloat16_tENS5_IJlSB_lEEESJ_SK_NS4_8TiledMMAINS4_8MMA_AtomIJNS4_4SM904GMMA27MMA_64x64x16_F32BF16BF16_SSILNSO_5MajorE0ELSQ_0ELNSO_7ScaleInE1ELSR_1EEEEEENS4_6LayoutINS5_IJNSA_ILi2EEESB_SB_EEENS5_IJSB_NSA_ILi0EEESX_EEEEENS5_IJNS4_10UnderscoreES10_S10_EEEEENS4_13SM90_TMA_LOADENS4_14ComposedLayoutINS4_7SwizzleILi2ELi4ELi3EEENS4_18smem_ptr_flag_bitsILi16EEENSU_INS5_IJNSA_ILi8EEESH_EEENS5_IJSH_SB_EEEEEEEvNS4_8identityES13_S1D_vS1E_EENS_8epilogue10collective6detail29Sm90TmaWarpSpecializedAdapterINS1H_15DefaultEpilogueISJ_SK_SK_NS1G_6thread17LinearCombinationISJ_Li1EffLNS1L_9ScaleType4KindE0ELNS_15FloatRoundStyleE2ESJ_EENS1_15EpilogueDefaultEEEEEvvEEEEvNT_6ParamsE,"aw",@nobits
	.sectionflags	@""
	.align	16
	.zero		1024


//--------------------- .nv.shared.reserved.0     --------------------------
	.section	.nv.shared.reserved.0,"aw",@nobits
	.weak		__nv_reservedSMEM_offset_0_alias
	.size		__nv_reservedSMEM_offset_0_alias, 0, 0
	.other		__nv_reservedSMEM_offset_0_alias,@"STO_CUDA_RESERVED_SHARED STV_DEFAULT"
__nv_reservedSMEM_offset_0_alias:
	.zero		0


//--------------------- .nv.global                --------------------------
	.section	.nv.global,"aw",@nobits
.nv.global:
	.type		_ZN40_INTERNAL_f4e54a0d_4_k_cu_0edafa95_281914cute1_E,@object
	.size		_ZN40_INTERNAL_f4e54a0d_4_k_cu_0edafa95_281914cute1_E,(_ZN40_INTERNAL_f4e54a0d_4_k_cu_0edafa95_281914cuda3std3__45__cpo6cbeginE - _ZN40_INTERNAL_f4e54a0d_4_k_cu_0edafa95_281914cute1_E)
_ZN40_INTERNAL_f4e54a0d_4_k_cu_0edafa95_281914cute1_E:
	.zero		1
	.type		_ZN40_INTERNAL_f4e54a0d_4_k_cu_0edafa95_281914cuda3std3__45__cpo6cbeginE,@object
	.size		_ZN40_INTERNAL_f4e54a0d_4_k_cu_0edafa95_281914cuda3std3__45__cpo6cbeginE,(_ZN40_INTERNAL_f4e54a0d_4_k_cu_0edafa95_281914cuda3std3__48in_placeE - _ZN40_INTERNAL_f4e54a0d_4_k_cu_0edafa95_281914cuda3std3__45__cpo6cbeginE)
_ZN40_INTERNAL_f4e54a0d_4_k_cu_0edafa95_281914cuda3std3__45__cpo6cbeginE:
	.zero		1
	.type		_ZN40_INTERNAL_f4e54a0d_4_k_cu_0edafa95_281914cuda3std3__48in_placeE,@object
	.size		_ZN40_INTERNAL_f4e54a0d_4_k_cu_0edafa95_281914cuda3std3__48in_placeE,(_ZN40_INTERNAL_f4e54a0d_4_k_cu_0edafa95_281914cuda3std6ranges3__45__cpo9iter_moveE - _ZN40_INTERNAL_f4e54a0d_4_k_cu_0edafa95_281914cuda3std3__48in_placeE)
_ZN40_INTERNAL_f4e54a0d_4_k_cu_0edafa95_281914cuda3std3__48in_placeE:
	.zero		1
	.type		_ZN40_INTERNAL_f4e54a0d_4_k_cu_0edafa95_281914cuda3std6ranges3__45__cpo9iter_moveE,@object
	.size		_ZN40_INTERNAL_f4e54a0d_4_k_cu_0edafa95_281914cuda3std6ranges3__45__cpo9iter_moveE,(_ZN40_INTERNAL_f4e54a0d_4_k_cu_0edafa95_281914cuda3std3__45__cpo5beginE - _ZN40_INTERNAL_f4e54a0d_4_k_cu_0edafa95_281914cuda3std6ranges3__45__cpo9iter_moveE)
_ZN40_INTERNAL_f4e54a0d_4_k_cu_0edafa95_281914cuda3std6ranges3__45__cpo9iter_moveE:
	.zero		1
	.type		_ZN40_INTERNAL_f4e54a0d_4_k_cu_0edafa95_281914cuda3std3__45__cpo5beginE,@object
	.size		_ZN40_INTERNAL_f4e54a0d_4_k_cu_0edafa95_281914cuda3std3__45__cpo5beginE,(_ZN40_INTERNAL_f4e54a0d_4_k_cu_0edafa95_281914cuda3std3__442_GLOBAL__N__f4e54a0d_4_k_cu_0edafa95_281916ignoreE - _ZN40_INTERNAL_f4e54a0d_4_k_cu_0edafa95_281914cuda3std3__45__cpo5beginE)
_ZN40_INTERNAL_f4e54a0d_4_k_cu_0edafa95_281914cuda3std3__45__cpo5beginE:
	.zero		1
	.type		_ZN40_INTERNAL_f4e54a0d_4_k_cu_0edafa95_281914cuda3std3__442_GLOBAL__N__f4e54a0d_4_k_cu_0edafa95_281916ignoreE,@object
	.size		_ZN40_INTERNAL_f4e54a0d_4_k_cu_0edafa95_281914cuda3std3__442_GLOBAL__N__f4e54a0d_4_k_cu_0edafa95_281916ignoreE,(_ZN40_INTERNAL_f4e54a0d_4_k_cu_0edafa95_281914cute7productE - _ZN40_INTERNAL_f4e54a0d_4_k_cu_0edafa95_281914cuda3std3__442_GLOBAL__N__f4e54a0d_4_k_cu_0edafa95_281916ignoreE)
_ZN40_INTERNAL_f4e54a0d_4_k_cu_0edafa95_281914cuda3std3__442_GLOBAL__N__f4e54a0d_4_k_cu_0edafa95_281916ignoreE:
	.zero		1
	.type		_ZN40_INTERNAL_f4e54a0d_4_k_cu_0edafa95_281914cute7productE,@object
	.size		_ZN40_INTERNAL_f4e54a0d_4_k_cu_0edafa95_281914cute7productE,(_ZN40_INTERNAL_f4e54a0d_4_k_cu_0edafa95_281914cuda3std3__45__cpo3endE - _ZN40_INTERNAL_f4e54a0d_4_k_cu_0edafa95_281914cute7productE)
_ZN40_INTERNAL_f4e54a0d_4_k_cu_0edafa95_281914cute7productE:
	.zero		1
	.type		_ZN40_INTERNAL_f4e54a0d_4_k_cu_0edafa95_281914cuda3std3__45__cpo3endE,@object
	.size		_ZN40_INTERNAL_f4e54a0d_4_k_cu_0edafa95_281914cuda3std3__45__cpo3endE,(_ZN40_INTERNAL_f4e54a0d_4_k_cu_0edafa95_281914cuda3std3__419piecewise_constructE - _ZN40_INTERNAL_f4e54a0d_4_k_cu_0edafa95_281914cuda3std3__45__cpo3endE)
_ZN40_INTERNAL_f4e54a0d_4_k_cu_0edafa95_281914cuda3std3__45__cpo3endE:
	.zero		1
	.type		_ZN40_INTERNAL_f4e54a0d_4_k_cu_0edafa95_281914cuda3std3__419piecewise_constructE,@object
	.size		_ZN40_INTERNAL_f4e54a0d_4_k_cu_0edafa95_281914cuda3std3__419piecewise_constructE,(_ZN40_INTERNAL_f4e54a0d_4_k_cu_0edafa95_281914cuda3std3__45__cpo4cendE - _ZN40_INTERNAL_f4e54a0d_4_k_cu_0edafa95_281914cuda3std3__419piecewise_constructE)
_ZN40_INTERNAL_f4e54a0d_4_k_cu_0edafa95_281914cuda3std3__419piecewise_constructE:
	.zero		1
	.type		_ZN40_INTERNAL_f4e54a0d_4_k_cu_0edafa95_281914cuda3std3__45__cpo4cendE,@object
	.size		_ZN40_INTERNAL_f4e54a0d_4_k_cu_0edafa95_281914cuda3std3__45__cpo4cendE,(_ZN40_INTERNAL_f4e54a0d_4_k_cu_0edafa95_281914cuda3std6ranges3__45__cpo4swapE - _ZN40_INTERNAL_f4e54a0d_4_k_cu_0edafa95_281914cuda3std3__45__cpo4cendE)
_ZN40_INTERNAL_f4e54a0d_4_k_cu_0edafa95_281914cuda3std3__45__cpo4cendE:
	.zero		1
	.type		_ZN40_INTERNAL_f4e54a0d_4_k_cu_0edafa95_281914cuda3std6ranges3__45__cpo4swapE,@object
	.size		_ZN40_INTERNAL_f4e54a0d_4_k_cu_0edafa95_281914cuda3std6ranges3__45__cpo4swapE,(.L_8 - _ZN40_INTERNAL_f4e54a0d_4_k_cu_0edafa95_281914cuda3std6ranges3__45__cpo4swapE)
_ZN40_INTERNAL_f4e54a0d_4_k_cu_0edafa95_281914cuda3std6ranges3__45__cpo4swapE:
	.zero		1
.L_8:


//--------------------- .nv.constant0._ZN7cutlass13device_kernelINS_4gemm6kernel13GemmUniversalIN4cute5tupleIJiiiiEEENS1_10collective13CollectiveMmaINS1_34MainloopSm90TmaGmmaWarpSpecializedILi5ENS5_IJNS4_1CILi1EEESB_SB_EEENS1_35KernelTmaWarpSpecializedCooperativeEEENS5_IJNSA_ILi256EEENSA_ILi64EEENSA_ILi32EEEEEENS_10bfloat16_tENS5_IJlSB_lEEESJ_SK_NS4_8TiledMMAINS4_8MMA_AtomIJNS4_4SM904GMMA27MMA_64x64x16_F32BF16BF16_SSILNSO_5MajorE0ELSQ_0ELNSO_7ScaleInE1ELSR_1EEEEEENS4_6LayoutINS5_IJNSA_ILi2EEESB_SB_EEENS5_IJSB_NSA_ILi0EEESX_EEEEENS5_IJNS4_10UnderscoreES10_S10_EEEEENS4_13SM90_TMA_LOADENS4_14ComposedLayoutINS4_7SwizzleILi2ELi4ELi3EEENS4_18smem_ptr_flag_bitsILi16EEENSU_INS5_IJNSA_ILi8EEESH_EEENS5_IJSH_SB_EEEEEEEvNS4_8identityES13_S1D_vS1E_EENS_8epilogue10collective6detail29Sm90TmaWarpSpecializedAdapterINS1H_15DefaultEpilogueISJ_SK_SK_NS1G_6thread17LinearCombinationISJ_Li1EffLNS1L_9ScaleType4KindE0ELNS_15FloatRoundStyleE2ESJ_EENS1_15EpilogueDefaultEEEEEvvEEEEvNT_6ParamsE --------------------------
	.section	.nv.constant0._ZN7cutlass13device_kernelINS_4gemm6kernel13GemmUniversalIN4cute5tupleIJiiiiEEENS1_10collective13CollectiveMmaINS1_34MainloopSm90TmaGmmaWarpSpecializedILi5ENS5_IJNS4_1CILi1EEESB_SB_EEENS1_35KernelTmaWarpSpecializedCooperativeEEENS5_IJNSA_ILi256EEENSA_ILi64EEENSA_ILi32EEEEEENS_10bfloat16_tENS5_IJlSB_lEEESJ_SK_NS4_8TiledMMAINS4_8MMA_AtomIJNS4_4SM904GMMA27MMA_64x64x16_F32BF16BF16_SSILNSO_5MajorE0ELSQ_0ELNSO_7ScaleInE1ELSR_1EEEEEENS4_6LayoutINS5_IJNSA_ILi2EEESB_SB_EEENS5_IJSB_NSA_ILi0EEESX_EEEEENS5_IJNS4_10UnderscoreES10_S10_EEEEENS4_13SM90_TMA_LOADENS4_14ComposedLayoutINS4_7SwizzleILi2ELi4ELi3EEENS4_18smem_ptr_flag_bitsILi16EEENSU_INS5_IJNSA_ILi8EEESH_EEENS5_IJSH_SB_EEEEEEEvNS4_8identityES13_S1D_vS1E_EENS_8epilogue10collective6detail29Sm90TmaWarpSpecializedAdapterINS1H_15DefaultEpilogueISJ_SK_SK_NS1G_6thread17LinearCombinationISJ_Li1EffLNS1L_9ScaleType4KindE0ELNS_15FloatRoundStyleE2ESJ_EENS1_15EpilogueDefaultEEEEEvvEEEEvNT_6ParamsE,"a",@progbits
	.sectionflags	@""
	.align	4
.nv.constant0._ZN7cutlass13device_kernelINS_4gemm6kernel13GemmUniversalIN4cute5tupleIJiiiiEEENS1_10collective13CollectiveMmaINS1_34MainloopSm90TmaGmmaWarpSpecializedILi5ENS5_IJNS4_1CILi1EEESB_SB_EEENS1_35KernelTmaWarpSpecializedCooperativeEEENS5_IJNSA_ILi256EEENSA_ILi64EEENSA_ILi32EEEEEENS_10bfloat16_tENS5_IJlSB_lEEESJ_SK_NS4_8TiledMMAINS4_8MMA_AtomIJNS4_4SM904GMMA27MMA_64x64x16_F32BF16BF16_SSILNSO_5MajorE0ELSQ_0ELNSO_7ScaleInE1ELSR_1EEEEEENS4_6LayoutINS5_IJNSA_ILi2EEESB_SB_EEENS5_IJSB_NSA_ILi0EEESX_EEEEENS5_IJNS4_10UnderscoreES10_S10_EEEEENS4_13SM90_TMA_LOADENS4_14ComposedLayoutINS4_7SwizzleILi2ELi4ELi3EEENS4_18smem_ptr_flag_bitsILi16EEENSU_INS5_IJNSA_ILi8EEESH_EEENS5_IJSH_SB_EEEEEEEvNS4_8identityES13_S1D_vS1E_EENS_8epilogue10collective6detail29Sm90TmaWarpSpecializedAdapterINS1H_15DefaultEpilogueISJ_SK_SK_NS1G_6thread17LinearCombinationISJ_Li1EffLNS1L_9ScaleType4KindE0ELNS_15FloatRoundStyleE2ESJ_EENS1_15EpilogueDefaultEEEEEvvEEEEvNT_6ParamsE:
	.zero		1664


//--------------------- SYMBOLS --------------------------

	.type		.nv.reservedSmem.offset0,@object
	.size		.nv.reservedSmem.offset0,0x4
	.type		__assertfail,@function
